//
// Generated by NVIDIA NVVM Compiler
//
// Compiler Build ID: CL-36424714
// Cuda compilation tools, release 13.0, V13.0.88
// Based on NVVM 20.0.0
//

.version 9.0
.target sm_100
.address_size 64

	// .globl	_Z17convolutionKernelPfS_S_iii

.visible .entry _Z17convolutionKernelPfS_S_iii(
	.param .u64 .ptr .align 1 _Z17convolutionKernelPfS_S_iii_param_0,
	.param .u64 .ptr .align 1 _Z17convolutionKernelPfS_S_iii_param_1,
	.param .u64 .ptr .align 1 _Z17convolutionKernelPfS_S_iii_param_2,
	.param .u32 _Z17convolutionKernelPfS_S_iii_param_3,
	.param .u32 _Z17convolutionKernelPfS_S_iii_param_4,
	.param .u32 _Z17convolutionKernelPfS_S_iii_param_5
)
{
	.reg .pred 	%p<93>;
	.reg .b32 	%r<59>;
	.reg .b32 	%f<99>;
	.reg .b64 	%rd<58>;

	ld.param.u64 	%rd8, [_Z17convolutionKernelPfS_S_iii_param_0];
	ld.param.u64 	%rd7, [_Z17convolutionKernelPfS_S_iii_param_1];
	ld.param.u64 	%rd9, [_Z17convolutionKernelPfS_S_iii_param_2];
	ld.param.u32 	%r24, [_Z17convolutionKernelPfS_S_iii_param_3];
	ld.param.u32 	%r25, [_Z17convolutionKernelPfS_S_iii_param_4];
	ld.param.u32 	%r26, [_Z17convolutionKernelPfS_S_iii_param_5];
	cvta.to.global.u64 	%rd1, %rd9;
	cvta.to.global.u64 	%rd2, %rd8;
	mov.u32 	%r27, %ctaid.x;
	mov.u32 	%r28, %ntid.x;
	mov.u32 	%r29, %tid.x;
	mad.lo.s32 	%r1, %r27, %r28, %r29;
	mul.lo.s32 	%r30, %r25, %r25;
	setp.ge.s32 	%p2, %r1, %r30;
	@%p2 bra 	$L__BB0_45;
	rem.s32 	%r2, %r1, %r25;
	setp.lt.s32 	%p3, %r26, 1;
	mov.f32 	%f77, 0f00000000;
	@%p3 bra 	$L__BB0_44;
	and.b32  	%r3, %r26, 7;
	add.s32 	%r4, %r3, -1;
	and.b32  	%r5, %r26, 3;
	and.b32  	%r6, %r26, 2147483640;
	and.b32  	%r7, %r26, 1;
	div.s32 	%r8, %r1, %r25;
	mov.f32 	%f77, 0f00000000;
	mov.b32 	%r54, 0;
	cvt.s64.s32 	%rd41, %r2;
$L__BB0_3:
	setp.lt.u32 	%p4, %r26, 8;
	add.s32 	%r33, %r54, %r8;
	setp.gt.s32 	%p5, %r33, -1;
	setp.lt.s32 	%p6, %r33, %r24;
	and.pred  	%p1, %p5, %p6;
	mul.lo.s32 	%r10, %r33, %r24;
	mul.lo.s32 	%r11, %r54, %r26;
	mov.b32 	%r57, 0;
	@%p4 bra 	$L__BB0_22;
	mov.b32 	%r55, 0;
	cvt.s64.s32 	%rd16, %r10;
	cvt.u64.u32 	%rd20, %r11;
$L__BB0_5:
	.pragma "nounroll";
	add.s32 	%r13, %r55, %r2;
	setp.gt.s32 	%p7, %r13, -1;
	setp.lt.s32 	%p8, %r13, %r24;
	and.pred  	%p9, %p7, %p8;
	and.pred  	%p11, %p1, %p9;
	not.pred 	%p12, %p11;
	@%p12 bra 	$L__BB0_7;
	add.s32 	%r35, %r13, %r10;
	mul.wide.s32 	%rd10, %r35, 4;
	add.s64 	%rd11, %rd2, %rd10;
	ld.global.f32 	%f43, [%rd11];
	add.s32 	%r36, %r55, %r11;
	mul.wide.u32 	%rd12, %r36, 4;
	add.s64 	%rd13, %rd1, %rd12;
	ld.global.f32 	%f44, [%rd13];
	fma.rn.f32 	%f77, %f43, %f44, %f77;
$L__BB0_7:
	add.s32 	%r37, %r13, 1;
	setp.gt.s32 	%p13, %r37, -1;
	setp.lt.s32 	%p14, %r37, %r24;
	and.pred  	%p15, %p13, %p14;
	and.pred  	%p16, %p1, %p15;
	cvt.s64.s32 	%rd15, %r55;
	add.s64 	%rd17, %rd15, %rd41;
	add.s64 	%rd18, %rd17, %rd16;
	shl.b64 	%rd19, %rd18, 2;
	add.s64 	%rd3, %rd2, %rd19;
	add.s64 	%rd21, %rd15, %rd20;
	shl.b64 	%rd22, %rd21, 2;
	add.s64 	%rd4, %rd1, %rd22;
	not.pred 	%p17, %p16;
	@%p17 bra 	$L__BB0_9;
	ld.global.f32 	%f45, [%rd3+4];
	ld.global.f32 	%f46, [%rd4+4];
	fma.rn.f32 	%f77, %f45, %f46, %f77;
$L__BB0_9:
	add.s32 	%r38, %r13, 2;
	setp.gt.s32 	%p18, %r38, -1;
	setp.lt.s32 	%p19, %r38, %r24;
	and.pred  	%p20, %p18, %p19;
	and.pred  	%p21, %p1, %p20;
	not.pred 	%p22, %p21;
	@%p22 bra 	$L__BB0_11;
	ld.global.f32 	%f47, [%rd3+8];
	ld.global.f32 	%f48, [%rd4+8];
	fma.rn.f32 	%f77, %f47, %f48, %f77;
$L__BB0_11:
	add.s32 	%r39, %r13, 3;
	setp.gt.s32 	%p23, %r39, -1;
	setp.lt.s32 	%p24, %r39, %r24;
	and.pred  	%p25, %p23, %p24;
	and.pred  	%p26, %p1, %p25;
	not.pred 	%p27, %p26;
	@%p27 bra 	$L__BB0_13;
	ld.global.f32 	%f49, [%rd3+12];
	ld.global.f32 	%f50, [%rd4+12];
	fma.rn.f32 	%f77, %f49, %f50, %f77;
$L__BB0_13:
	add.s32 	%r40, %r13, 4;
	setp.gt.s32 	%p28, %r40, -1;
	setp.lt.s32 	%p29, %r40, %r24;
	and.pred  	%p30, %p28, %p29;
	and.pred  	%p31, %p1, %p30;
	not.pred 	%p32, %p31;
	@%p32 bra 	$L__BB0_15;
	ld.global.f32 	%f51, [%rd3+16];
	ld.global.f32 	%f52, [%rd4+16];
	fma.rn.f32 	%f77, %f51, %f52, %f77;
$L__BB0_15:
	add.s32 	%r41, %r13, 5;
	setp.gt.s32 	%p33, %r41, -1;
	setp.lt.s32 	%p34, %r41, %r24;
	and.pred  	%p35, %p33, %p34;
	and.pred  	%p36, %p1, %p35;
	not.pred 	%p37, %p36;
	@%p37 bra 	$L__BB0_17;
	ld.global.f32 	%f53, [%rd3+20];
	ld.global.f32 	%f54, [%rd4+20];
	fma.rn.f32 	%f77, %f53, %f54, %f77;
$L__BB0_17:
	add.s32 	%r42, %r13, 6;
	setp.gt.s32 	%p38, %r42, -1;
	setp.lt.s32 	%p39, %r42, %r24;
	and.pred  	%p40, %p38, %p39;
	and.pred  	%p41, %p1, %p40;
	not.pred 	%p42, %p41;
	@%p42 bra 	$L__BB0_19;
	ld.global.f32 	%f55, [%rd3+24];
	ld.global.f32 	%f56, [%rd4+24];
	fma.rn.f32 	%f77, %f55, %f56, %f77;
$L__BB0_19:
	add.s32 	%r43, %r13, 7;
	setp.gt.s32 	%p43, %r43, -1;
	setp.lt.s32 	%p44, %r43, %r24;
	and.pred  	%p45, %p43, %p44;
	and.pred  	%p46, %p1, %p45;
	not.pred 	%p47, %p46;
	@%p47 bra 	$L__BB0_21;
	ld.global.f32 	%f57, [%rd3+28];
	ld.global.f32 	%f58, [%rd4+28];
	fma.rn.f32 	%f77, %f57, %f58, %f77;
$L__BB0_21:
	add.s32 	%r55, %r55, 8;
	setp.ne.s32 	%p48, %r55, %r6;
	mov.u32 	%r57, %r6;
	@%p48 bra 	$L__BB0_5;
$L__BB0_22:
	setp.eq.s32 	%p49, %r3, 0;
	@%p49 bra 	$L__BB0_43;
	setp.lt.u32 	%p50, %r4, 3;
	@%p50 bra 	$L__BB0_33;
	add.s32 	%r16, %r57, %r2;
	setp.gt.s32 	%p51, %r16, -1;
	setp.lt.s32 	%p52, %r16, %r24;
	and.pred  	%p53, %p51, %p52;
	and.pred  	%p55, %p1, %p53;
	not.pred 	%p56, %p55;
	@%p56 bra 	$L__BB0_26;
	add.s32 	%r44, %r16, %r10;
	mul.wide.s32 	%rd23, %r44, 4;
	add.s64 	%rd24, %rd2, %rd23;
	ld.global.f32 	%f60, [%rd24];
	add.s32 	%r45, %r57, %r11;
	mul.wide.u32 	%rd25, %r45, 4;
	add.s64 	%rd26, %rd1, %rd25;
	ld.global.f32 	%f61, [%rd26];
	fma.rn.f32 	%f77, %f60, %f61, %f77;
$L__BB0_26:
	add.s32 	%r46, %r16, 1;
	setp.gt.s32 	%p57, %r46, -1;
	setp.lt.s32 	%p58, %r46, %r24;
	and.pred  	%p59, %p57, %p58;
	and.pred  	%p60, %p1, %p59;
	cvt.u64.u32 	%rd28, %r57;
	cvt.s64.s32 	%rd29, %r10;
	add.s64 	%rd30, %rd28, %rd41;
	add.s64 	%rd31, %rd30, %rd29;
	shl.b64 	%rd32, %rd31, 2;
	add.s64 	%rd5, %rd2, %rd32;
	cvt.u64.u32 	%rd33, %r11;
	add.s64 	%rd34, %rd28, %rd33;
	shl.b64 	%rd35, %rd34, 2;
	add.s64 	%rd6, %rd1, %rd35;
	not.pred 	%p61, %p60;
	@%p61 bra 	$L__BB0_28;
	ld.global.f32 	%f62, [%rd5+4];
	ld.global.f32 	%f63, [%rd6+4];
	fma.rn.f32 	%f77, %f62, %f63, %f77;
$L__BB0_28:
	add.s32 	%r47, %r16, 2;
	setp.gt.s32 	%p62, %r47, -1;
	setp.lt.s32 	%p63, %r47, %r24;
	and.pred  	%p64, %p62, %p63;
	and.pred  	%p65, %p1, %p64;
	not.pred 	%p66, %p65;
	@%p66 bra 	$L__BB0_30;
	ld.global.f32 	%f64, [%rd5+8];
	ld.global.f32 	%f65, [%rd6+8];
	fma.rn.f32 	%f77, %f64, %f65, %f77;
$L__BB0_30:
	add.s32 	%r48, %r16, 3;
	setp.gt.s32 	%p67, %r48, -1;
	setp.lt.s32 	%p68, %r48, %r24;
	and.pred  	%p69, %p67, %p68;
	and.pred  	%p70, %p1, %p69;
	not.pred 	%p71, %p70;
	@%p71 bra 	$L__BB0_32;
	ld.global.f32 	%f66, [%rd5+12];
	ld.global.f32 	%f67, [%rd6+12];
	fma.rn.f32 	%f77, %f66, %f67, %f77;
$L__BB0_32:
	add.s32 	%r57, %r57, 4;
$L__BB0_33:
	setp.eq.s32 	%p72, %r5, 0;
	@%p72 bra 	$L__BB0_43;
	setp.eq.s32 	%p73, %r5, 1;
	@%p73 bra 	$L__BB0_40;
	add.s32 	%r19, %r57, %r2;
	setp.gt.s32 	%p74, %r19, -1;
	setp.lt.s32 	%p75, %r19, %r24;
	and.pred  	%p76, %p74, %p75;
	and.pred  	%p78, %p1, %p76;
	not.pred 	%p79, %p78;
	@%p79 bra 	$L__BB0_37;
	add.s32 	%r49, %r19, %r10;
	mul.wide.s32 	%rd36, %r49, 4;
	add.s64 	%rd37, %rd2, %rd36;
	ld.global.f32 	%f69, [%rd37];
	add.s32 	%r50, %r57, %r11;
	mul.wide.u32 	%rd38, %r50, 4;
	add.s64 	%rd39, %rd1, %rd38;
	ld.global.f32 	%f70, [%rd39];
	fma.rn.f32 	%f77, %f69, %f70, %f77;
$L__BB0_37:
	add.s32 	%r51, %r19, 1;
	setp.gt.s32 	%p80, %r51, -1;
	setp.lt.s32 	%p81, %r51, %r24;
	and.pred  	%p82, %p80, %p81;
	and.pred  	%p83, %p1, %p82;
	not.pred 	%p84, %p83;
	@%p84 bra 	$L__BB0_39;
	cvt.s64.s32 	%rd40, %r10;
	cvt.s64.s32 	%rd42, %r57;
	add.s64 	%rd43, %rd42, %rd41;
	add.s64 	%rd44, %rd43, %rd40;
	shl.b64 	%rd45, %rd44, 2;
	add.s64 	%rd46, %rd2, %rd45;
	ld.global.f32 	%f71, [%rd46+4];
	cvt.u64.u32 	%rd47, %r11;
	add.s64 	%rd48, %rd42, %rd47;
	shl.b64 	%rd49, %rd48, 2;
	add.s64 	%rd50, %rd1, %rd49;
	ld.global.f32 	%f72, [%rd50+4];
	fma.rn.f32 	%f77, %f71, %f72, %f77;
$L__BB0_39:
	add.s32 	%r57, %r57, 2;
$L__BB0_40:
	setp.eq.s32 	%p85, %r7, 0;
	@%p85 bra 	$L__BB0_43;
	add.s32 	%r22, %r57, %r2;
	setp.gt.s32 	%p86, %r22, -1;
	setp.lt.s32 	%p87, %r22, %r24;
	and.pred  	%p88, %p86, %p87;
	and.pred  	%p90, %p1, %p88;
	not.pred 	%p91, %p90;
	@%p91 bra 	$L__BB0_43;
	add.s32 	%r52, %r22, %r10;
	mul.wide.s32 	%rd51, %r52, 4;
	add.s64 	%rd52, %rd2, %rd51;
	ld.global.f32 	%f73, [%rd52];
	add.s32 	%r53, %r57, %r11;
	mul.wide.u32 	%rd53, %r53, 4;
	add.s64 	%rd54, %rd1, %rd53;
	ld.global.f32 	%f74, [%rd54];
	fma.rn.f32 	%f77, %f73, %f74, %f77;
$L__BB0_43:
	add.s32 	%r54, %r54, 1;
	setp.ne.s32 	%p92, %r54, %r26;
	@%p92 bra 	$L__BB0_3;
$L__BB0_44:
	cvta.to.global.u64 	%rd55, %rd7;
	mul.wide.s32 	%rd56, %r1, 4;
	add.s64 	%rd57, %rd55, %rd56;
	st.global.f32 	[%rd57], %f77;
$L__BB0_45:
	ret;

}
	// .globl	_Z24convolutionPaddingKernelPfS_S_iiii
.visible .entry _Z24convolutionPaddingKernelPfS_S_iiii(
	.param .u64 .ptr .align 1 _Z24convolutionPaddingKernelPfS_S_iiii_param_0,
	.param .u64 .ptr .align 1 _Z24convolutionPaddingKernelPfS_S_iiii_param_1,
	.param .u64 .ptr .align 1 _Z24convolutionPaddingKernelPfS_S_iiii_param_2,
	.param .u32 _Z24convolutionPaddingKernelPfS_S_iiii_param_3,
	.param .u32 _Z24convolutionPaddingKernelPfS_S_iiii_param_4,
	.param .u32 _Z24convolutionPaddingKernelPfS_S_iiii_param_5,
	.param .u32 _Z24convolutionPaddingKernelPfS_S_iiii_param_6
)
{
	.reg .pred 	%p<13>;
	.reg .b32 	%r<47>;
	.reg .b32 	%f<119>;
	.reg .b64 	%rd<45>;

	ld.param.u64 	%rd10, [_Z24convolutionPaddingKernelPfS_S_iiii_param_0];
	ld.param.u64 	%rd9, [_Z24convolutionPaddingKernelPfS_S_iiii_param_1];
	ld.param.u64 	%rd11, [_Z24convolutionPaddingKernelPfS_S_iiii_param_2];
	ld.param.u32 	%r22, [_Z24convolutionPaddingKernelPfS_S_iiii_param_3];
	ld.param.u32 	%r23, [_Z24convolutionPaddingKernelPfS_S_iiii_param_4];
	ld.param.u32 	%r24, [_Z24convolutionPaddingKernelPfS_S_iiii_param_5];
	cvta.to.global.u64 	%rd1, %rd11;
	cvta.to.global.u64 	%rd2, %rd10;
	mov.u32 	%r25, %ctaid.x;
	mov.u32 	%r26, %ntid.x;
	mov.u32 	%r27, %tid.x;
	mad.lo.s32 	%r1, %r25, %r26, %r27;
	mul.lo.s32 	%r28, %r23, %r23;
	setp.ge.s32 	%p1, %r1, %r28;
	@%p1 bra 	$L__BB1_18;
	setp.lt.s32 	%p2, %r24, 1;
	mov.f32 	%f117, 0f00000000;
	@%p2 bra 	$L__BB1_17;
	and.b32  	%r2, %r24, 15;
	and.b32  	%r3, %r24, 7;
	and.b32  	%r4, %r24, 2147483632;
	and.b32  	%r5, %r24, 3;
	neg.s32 	%r6, %r4;
	add.s64 	%rd3, %rd2, 32;
	div.s32 	%r8, %r1, %r23;
	mul.lo.s32 	%r30, %r8, %r23;
	sub.s32 	%r7, %r1, %r30;
	mov.f32 	%f117, 0f00000000;
	mov.b32 	%r41, 0;
$L__BB1_3:
	setp.lt.u32 	%p3, %r24, 16;
	add.s32 	%r32, %r41, %r8;
	mad.lo.s32 	%r10, %r32, %r22, %r7;
	mul.lo.s32 	%r11, %r41, %r24;
	mov.b32 	%r45, 0;
	@%p3 bra 	$L__BB1_6;
	mul.wide.u32 	%rd12, %r11, 4;
	add.s64 	%rd13, %rd1, %rd12;
	add.s64 	%rd44, %rd13, 32;
	mov.u32 	%r42, %r10;
	mov.u32 	%r43, %r6;
$L__BB1_5:
	.pragma "nounroll";
	mul.wide.s32 	%rd14, %r42, 4;
	add.s64 	%rd15, %rd3, %rd14;
	ld.global.f32 	%f20, [%rd15+-32];
	ld.global.f32 	%f21, [%rd44+-32];
	fma.rn.f32 	%f22, %f20, %f21, %f117;
	ld.global.f32 	%f23, [%rd15+-28];
	ld.global.f32 	%f24, [%rd44+-28];
	fma.rn.f32 	%f25, %f23, %f24, %f22;
	ld.global.f32 	%f26, [%rd15+-24];
	ld.global.f32 	%f27, [%rd44+-24];
	fma.rn.f32 	%f28, %f26, %f27, %f25;
	ld.global.f32 	%f29, [%rd15+-20];
	ld.global.f32 	%f30, [%rd44+-20];
	fma.rn.f32 	%f31, %f29, %f30, %f28;
	ld.global.f32 	%f32, [%rd15+-16];
	ld.global.f32 	%f33, [%rd44+-16];
	fma.rn.f32 	%f34, %f32, %f33, %f31;
	ld.global.f32 	%f35, [%rd15+-12];
	ld.global.f32 	%f36, [%rd44+-12];
	fma.rn.f32 	%f37, %f35, %f36, %f34;
	ld.global.f32 	%f38, [%rd15+-8];
	ld.global.f32 	%f39, [%rd44+-8];
	fma.rn.f32 	%f40, %f38, %f39, %f37;
	ld.global.f32 	%f41, [%rd15+-4];
	ld.global.f32 	%f42, [%rd44+-4];
	fma.rn.f32 	%f43, %f41, %f42, %f40;
	ld.global.f32 	%f44, [%rd15];
	ld.global.f32 	%f45, [%rd44];
	fma.rn.f32 	%f46, %f44, %f45, %f43;
	ld.global.f32 	%f47, [%rd15+4];
	ld.global.f32 	%f48, [%rd44+4];
	fma.rn.f32 	%f49, %f47, %f48, %f46;
	ld.global.f32 	%f50, [%rd15+8];
	ld.global.f32 	%f51, [%rd44+8];
	fma.rn.f32 	%f52, %f50, %f51, %f49;
	ld.global.f32 	%f53, [%rd15+12];
	ld.global.f32 	%f54, [%rd44+12];
	fma.rn.f32 	%f55, %f53, %f54, %f52;
	ld.global.f32 	%f56, [%rd15+16];
	ld.global.f32 	%f57, [%rd44+16];
	fma.rn.f32 	%f58, %f56, %f57, %f55;
	ld.global.f32 	%f59, [%rd15+20];
	ld.global.f32 	%f60, [%rd44+20];
	fma.rn.f32 	%f61, %f59, %f60, %f58;
	ld.global.f32 	%f62, [%rd15+24];
	ld.global.f32 	%f63, [%rd44+24];
	fma.rn.f32 	%f64, %f62, %f63, %f61;
	ld.global.f32 	%f65, [%rd15+28];
	ld.global.f32 	%f66, [%rd44+28];
	fma.rn.f32 	%f117, %f65, %f66, %f64;
	add.s32 	%r43, %r43, 16;
	add.s32 	%r42, %r42, 16;
	add.s64 	%rd44, %rd44, 64;
	setp.ne.s32 	%p4, %r43, 0;
	mov.u32 	%r45, %r4;
	@%p4 bra 	$L__BB1_5;
$L__BB1_6:
	setp.eq.s32 	%p5, %r2, 0;
	@%p5 bra 	$L__BB1_16;
	add.s32 	%r33, %r2, -1;
	setp.lt.u32 	%p6, %r33, 7;
	@%p6 bra 	$L__BB1_9;
	add.s32 	%r34, %r10, %r45;
	mul.wide.s32 	%rd16, %r34, 4;
	add.s64 	%rd17, %rd2, %rd16;
	ld.global.f32 	%f68, [%rd17];
	add.s32 	%r35, %r45, %r11;
	mul.wide.u32 	%rd18, %r35, 4;
	add.s64 	%rd19, %rd1, %rd18;
	ld.global.f32 	%f69, [%rd19];
	fma.rn.f32 	%f70, %f68, %f69, %f117;
	ld.global.f32 	%f71, [%rd17+4];
	cvt.u64.u32 	%rd20, %r11;
	cvt.u64.u32 	%rd21, %r45;
	add.s64 	%rd22, %rd21, %rd20;
	shl.b64 	%rd23, %rd22, 2;
	add.s64 	%rd24, %rd1, %rd23;
	ld.global.f32 	%f72, [%rd24+4];
	fma.rn.f32 	%f73, %f71, %f72, %f70;
	ld.global.f32 	%f74, [%rd17+8];
	ld.global.f32 	%f75, [%rd24+8];
	fma.rn.f32 	%f76, %f74, %f75, %f73;
	ld.global.f32 	%f77, [%rd17+12];
	ld.global.f32 	%f78, [%rd24+12];
	fma.rn.f32 	%f79, %f77, %f78, %f76;
	ld.global.f32 	%f80, [%rd17+16];
	ld.global.f32 	%f81, [%rd24+16];
	fma.rn.f32 	%f82, %f80, %f81, %f79;
	ld.global.f32 	%f83, [%rd17+20];
	ld.global.f32 	%f84, [%rd24+20];
	fma.rn.f32 	%f85, %f83, %f84, %f82;
	ld.global.f32 	%f86, [%rd17+24];
	ld.global.f32 	%f87, [%rd24+24];
	fma.rn.f32 	%f88, %f86, %f87, %f85;
	ld.global.f32 	%f89, [%rd17+28];
	ld.global.f32 	%f90, [%rd24+28];
	fma.rn.f32 	%f117, %f89, %f90, %f88;
	add.s32 	%r45, %r45, 8;
$L__BB1_9:
	setp.eq.s32 	%p7, %r3, 0;
	@%p7 bra 	$L__BB1_16;
	add.s32 	%r36, %r3, -1;
	setp.lt.u32 	%p8, %r36, 3;
	@%p8 bra 	$L__BB1_12;
	add.s32 	%r37, %r10, %r45;
	mul.wide.s32 	%rd25, %r37, 4;
	add.s64 	%rd26, %rd2, %rd25;
	ld.global.f32 	%f92, [%rd26];
	add.s32 	%r38, %r45, %r11;
	mul.wide.u32 	%rd27, %r38, 4;
	add.s64 	%rd28, %rd1, %rd27;
	ld.global.f32 	%f93, [%rd28];
	fma.rn.f32 	%f94, %f92, %f93, %f117;
	ld.global.f32 	%f95, [%rd26+4];
	cvt.u64.u32 	%rd29, %r11;
	cvt.u64.u32 	%rd30, %r45;
	add.s64 	%rd31, %rd30, %rd29;
	shl.b64 	%rd32, %rd31, 2;
	add.s64 	%rd33, %rd1, %rd32;
	ld.global.f32 	%f96, [%rd33+4];
	fma.rn.f32 	%f97, %f95, %f96, %f94;
	ld.global.f32 	%f98, [%rd26+8];
	ld.global.f32 	%f99, [%rd33+8];
	fma.rn.f32 	%f100, %f98, %f99, %f97;
	ld.global.f32 	%f101, [%rd26+12];
	ld.global.f32 	%f102, [%rd33+12];
	fma.rn.f32 	%f117, %f101, %f102, %f100;
	add.s32 	%r45, %r45, 4;
$L__BB1_12:
	setp.eq.s32 	%p9, %r5, 0;
	@%p9 bra 	$L__BB1_16;
	setp.eq.s32 	%p10, %r5, 1;
	add.s32 	%r39, %r10, %r45;
	mul.wide.s32 	%rd34, %r39, 4;
	add.s64 	%rd7, %rd2, %rd34;
	ld.global.f32 	%f103, [%rd7];
	add.s32 	%r40, %r45, %r11;
	mul.wide.u32 	%rd35, %r40, 4;
	add.s64 	%rd36, %rd1, %rd35;
	ld.global.f32 	%f104, [%rd36];
	fma.rn.f32 	%f117, %f103, %f104, %f117;
	@%p10 bra 	$L__BB1_16;
	setp.eq.s32 	%p11, %r5, 2;
	ld.global.f32 	%f105, [%rd7+4];
	cvt.u64.u32 	%rd37, %r11;
	cvt.u64.u32 	%rd38, %r45;
	add.s64 	%rd39, %rd38, %rd37;
	shl.b64 	%rd40, %rd39, 2;
	add.s64 	%rd8, %rd1, %rd40;
	ld.global.f32 	%f106, [%rd8+4];
	fma.rn.f32 	%f117, %f105, %f106, %f117;
	@%p11 bra 	$L__BB1_16;
	ld.global.f32 	%f107, [%rd7+8];
	ld.global.f32 	%f108, [%rd8+8];
	fma.rn.f32 	%f117, %f107, %f108, %f117;
$L__BB1_16:
	add.s32 	%r41, %r41, 1;
	setp.ne.s32 	%p12, %r41, %r24;
	@%p12 bra 	$L__BB1_3;
$L__BB1_17:
	cvta.to.global.u64 	%rd41, %rd9;
	mul.wide.s32 	%rd42, %r1, 4;
	add.s64 	%rd43, %rd41, %rd42;
	st.global.f32 	[%rd43], %f117;
$L__BB1_18:
	ret;

}
	// .globl	_Z16maxpoolingKernelPfS_ii
.visible .entry _Z16maxpoolingKernelPfS_ii(
	.param .u64 .ptr .align 1 _Z16maxpoolingKernelPfS_ii_param_0,
	.param .u64 .ptr .align 1 _Z16maxpoolingKernelPfS_ii_param_1,
	.param .u32 _Z16maxpoolingKernelPfS_ii_param_2,
	.param .u32 _Z16maxpoolingKernelPfS_ii_param_3
)
{
	.reg .pred 	%p<13>;
	.reg .b32 	%r<46>;
	.reg .b32 	%f<87>;
	.reg .b64 	%rd<18>;

	ld.param.u64 	%rd5, [_Z16maxpoolingKernelPfS_ii_param_0];
	ld.param.u64 	%rd4, [_Z16maxpoolingKernelPfS_ii_param_1];
	ld.param.u32 	%r24, [_Z16maxpoolingKernelPfS_ii_param_2];
	ld.param.u32 	%r25, [_Z16maxpoolingKernelPfS_ii_param_3];
	cvta.to.global.u64 	%rd1, %rd5;
	mov.u32 	%r26, %ctaid.x;
	mov.u32 	%r27, %ntid.x;
	mov.u32 	%r28, %tid.x;
	mad.lo.s32 	%r1, %r26, %r27, %r28;
	div.s32 	%r2, %r24, %r25;
	mul.lo.s32 	%r29, %r25, %r25;
	setp.ge.s32 	%p1, %r1, %r29;
	@%p1 bra 	$L__BB2_18;
	div.s32 	%r30, %r1, %r25;
	mul.lo.s32 	%r31, %r30, %r25;
	sub.s32 	%r32, %r1, %r31;
	mul.lo.s32 	%r3, %r30, %r2;
	mul.lo.s32 	%r4, %r32, %r2;
	mad.lo.s32 	%r33, %r3, %r24, %r4;
	mul.wide.s32 	%rd6, %r33, 4;
	add.s64 	%rd7, %rd1, %rd6;
	ld.global.f32 	%f85, [%rd7];
	setp.lt.s32 	%p2, %r2, 1;
	@%p2 bra 	$L__BB2_17;
	and.b32  	%r5, %r2, 15;
	add.s32 	%r6, %r5, -1;
	and.b32  	%r7, %r2, 7;
	add.s32 	%r8, %r7, -1;
	and.b32  	%r9, %r2, 2147483632;
	and.b32  	%r10, %r2, 3;
	neg.s32 	%r11, %r9;
	add.s64 	%rd2, %rd1, 32;
	mov.b32 	%r40, 0;
$L__BB2_3:
	setp.lt.u32 	%p3, %r2, 16;
	add.s32 	%r36, %r40, %r3;
	mad.lo.s32 	%r13, %r36, %r24, %r4;
	mov.b32 	%r44, 0;
	@%p3 bra 	$L__BB2_6;
	mov.u32 	%r41, %r13;
	mov.u32 	%r42, %r11;
$L__BB2_5:
	.pragma "nounroll";
	mul.wide.s32 	%rd8, %r41, 4;
	add.s64 	%rd9, %rd2, %rd8;
	ld.global.f32 	%f19, [%rd9+-32];
	max.f32 	%f20, %f85, %f19;
	ld.global.f32 	%f21, [%rd9+-28];
	max.f32 	%f22, %f20, %f21;
	ld.global.f32 	%f23, [%rd9+-24];
	max.f32 	%f24, %f22, %f23;
	ld.global.f32 	%f25, [%rd9+-20];
	max.f32 	%f26, %f24, %f25;
	ld.global.f32 	%f27, [%rd9+-16];
	max.f32 	%f28, %f26, %f27;
	ld.global.f32 	%f29, [%rd9+-12];
	max.f32 	%f30, %f28, %f29;
	ld.global.f32 	%f31, [%rd9+-8];
	max.f32 	%f32, %f30, %f31;
	ld.global.f32 	%f33, [%rd9+-4];
	max.f32 	%f34, %f32, %f33;
	ld.global.f32 	%f35, [%rd9];
	max.f32 	%f36, %f34, %f35;
	ld.global.f32 	%f37, [%rd9+4];
	max.f32 	%f38, %f36, %f37;
	ld.global.f32 	%f39, [%rd9+8];
	max.f32 	%f40, %f38, %f39;
	ld.global.f32 	%f41, [%rd9+12];
	max.f32 	%f42, %f40, %f41;
	ld.global.f32 	%f43, [%rd9+16];
	max.f32 	%f44, %f42, %f43;
	ld.global.f32 	%f45, [%rd9+20];
	max.f32 	%f46, %f44, %f45;
	ld.global.f32 	%f47, [%rd9+24];
	max.f32 	%f48, %f46, %f47;
	ld.global.f32 	%f49, [%rd9+28];
	max.f32 	%f85, %f48, %f49;
	add.s32 	%r42, %r42, 16;
	add.s32 	%r41, %r41, 16;
	setp.ne.s32 	%p4, %r42, 0;
	mov.u32 	%r44, %r9;
	@%p4 bra 	$L__BB2_5;
$L__BB2_6:
	setp.eq.s32 	%p5, %r5, 0;
	@%p5 bra 	$L__BB2_16;
	setp.lt.u32 	%p6, %r6, 7;
	@%p6 bra 	$L__BB2_9;
	add.s32 	%r37, %r13, %r44;
	mul.wide.s32 	%rd10, %r37, 4;
	add.s64 	%rd11, %rd1, %rd10;
	ld.global.f32 	%f51, [%rd11];
	max.f32 	%f52, %f85, %f51;
	ld.global.f32 	%f53, [%rd11+4];
	max.f32 	%f54, %f52, %f53;
	ld.global.f32 	%f55, [%rd11+8];
	max.f32 	%f56, %f54, %f55;
	ld.global.f32 	%f57, [%rd11+12];
	max.f32 	%f58, %f56, %f57;
	ld.global.f32 	%f59, [%rd11+16];
	max.f32 	%f60, %f58, %f59;
	ld.global.f32 	%f61, [%rd11+20];
	max.f32 	%f62, %f60, %f61;
	ld.global.f32 	%f63, [%rd11+24];
	max.f32 	%f64, %f62, %f63;
	ld.global.f32 	%f65, [%rd11+28];
	max.f32 	%f85, %f64, %f65;
	add.s32 	%r44, %r44, 8;
$L__BB2_9:
	setp.eq.s32 	%p7, %r7, 0;
	@%p7 bra 	$L__BB2_16;
	setp.lt.u32 	%p8, %r8, 3;
	@%p8 bra 	$L__BB2_12;
	add.s32 	%r38, %r13, %r44;
	mul.wide.s32 	%rd12, %r38, 4;
	add.s64 	%rd13, %rd1, %rd12;
	ld.global.f32 	%f67, [%rd13];
	max.f32 	%f68, %f85, %f67;
	ld.global.f32 	%f69, [%rd13+4];
	max.f32 	%f70, %f68, %f69;
	ld.global.f32 	%f71, [%rd13+8];
	max.f32 	%f72, %f70, %f71;
	ld.global.f32 	%f73, [%rd13+12];
	max.f32 	%f85, %f72, %f73;
	add.s32 	%r44, %r44, 4;
$L__BB2_12:
	setp.eq.s32 	%p9, %r10, 0;
	@%p9 bra 	$L__BB2_16;
	setp.eq.s32 	%p10, %r10, 1;
	add.s32 	%r39, %r13, %r44;
	mul.wide.s32 	%rd14, %r39, 4;
	add.s64 	%rd3, %rd1, %rd14;
	ld.global.f32 	%f74, [%rd3];
	max.f32 	%f85, %f85, %f74;
	@%p10 bra 	$L__BB2_16;
	setp.eq.s32 	%p11, %r10, 2;
	ld.global.f32 	%f75, [%rd3+4];
	max.f32 	%f85, %f85, %f75;
	@%p11 bra 	$L__BB2_16;
	ld.global.f32 	%f76, [%rd3+8];
	max.f32 	%f85, %f85, %f76;
$L__BB2_16:
	add.s32 	%r40, %r40, 1;
	setp.ne.s32 	%p12, %r40, %r2;
	@%p12 bra 	$L__BB2_3;
$L__BB2_17:
	cvta.to.global.u64 	%rd15, %rd4;
	mul.wide.s32 	%rd16, %r1, 4;
	add.s64 	%rd17, %rd15, %rd16;
	st.global.f32 	[%rd17], %f85;
$L__BB2_18:
	ret;

}
	// .globl	_Z16avgpoolingKernelPfS_ii
.visible .entry _Z16avgpoolingKernelPfS_ii(
	.param .u64 .ptr .align 1 _Z16avgpoolingKernelPfS_ii_param_0,
	.param .u64 .ptr .align 1 _Z16avgpoolingKernelPfS_ii_param_1,
	.param .u32 _Z16avgpoolingKernelPfS_ii_param_2,
	.param .u32 _Z16avgpoolingKernelPfS_ii_param_3
)
{
	.reg .pred 	%p<13>;
	.reg .b32 	%r<46>;
	.reg .b32 	%f<90>;
	.reg .b64 	%rd<16>;

	ld.param.u64 	%rd5, [_Z16avgpoolingKernelPfS_ii_param_0];
	ld.param.u64 	%rd4, [_Z16avgpoolingKernelPfS_ii_param_1];
	ld.param.u32 	%r24, [_Z16avgpoolingKernelPfS_ii_param_2];
	ld.param.u32 	%r25, [_Z16avgpoolingKernelPfS_ii_param_3];
	cvta.to.global.u64 	%rd1, %rd5;
	mov.u32 	%r26, %ctaid.x;
	mov.u32 	%r27, %ntid.x;
	mov.u32 	%r28, %tid.x;
	mad.lo.s32 	%r1, %r26, %r27, %r28;
	div.s32 	%r2, %r24, %r25;
	mul.lo.s32 	%r29, %r25, %r25;
	setp.ge.s32 	%p1, %r1, %r29;
	@%p1 bra 	$L__BB3_18;
	setp.lt.s32 	%p2, %r2, 1;
	mov.f32 	%f88, 0f00000000;
	@%p2 bra 	$L__BB3_17;
	div.s32 	%r31, %r1, %r25;
	mul.lo.s32 	%r3, %r31, %r2;
	mul.lo.s32 	%r32, %r31, %r25;
	sub.s32 	%r33, %r1, %r32;
	mul.lo.s32 	%r4, %r33, %r2;
	and.b32  	%r5, %r2, 15;
	add.s32 	%r6, %r5, -1;
	and.b32  	%r7, %r2, 7;
	add.s32 	%r8, %r7, -1;
	and.b32  	%r9, %r2, 2147483632;
	and.b32  	%r10, %r2, 3;
	neg.s32 	%r11, %r9;
	add.s64 	%rd2, %rd1, 32;
	mov.f32 	%f88, 0f00000000;
	mov.b32 	%r40, 0;
$L__BB3_3:
	setp.lt.u32 	%p3, %r2, 16;
	add.s32 	%r35, %r40, %r3;
	mad.lo.s32 	%r13, %r35, %r24, %r4;
	mov.b32 	%r44, 0;
	@%p3 bra 	$L__BB3_6;
	mov.u32 	%r41, %r13;
	mov.u32 	%r42, %r11;
$L__BB3_5:
	.pragma "nounroll";
	mul.wide.s32 	%rd6, %r41, 4;
	add.s64 	%rd7, %rd2, %rd6;
	ld.global.f32 	%f20, [%rd7+-32];
	add.f32 	%f21, %f88, %f20;
	ld.global.f32 	%f22, [%rd7+-28];
	add.f32 	%f23, %f21, %f22;
	ld.global.f32 	%f24, [%rd7+-24];
	add.f32 	%f25, %f23, %f24;
	ld.global.f32 	%f26, [%rd7+-20];
	add.f32 	%f27, %f25, %f26;
	ld.global.f32 	%f28, [%rd7+-16];
	add.f32 	%f29, %f27, %f28;
	ld.global.f32 	%f30, [%rd7+-12];
	add.f32 	%f31, %f29, %f30;
	ld.global.f32 	%f32, [%rd7+-8];
	add.f32 	%f33, %f31, %f32;
	ld.global.f32 	%f34, [%rd7+-4];
	add.f32 	%f35, %f33, %f34;
	ld.global.f32 	%f36, [%rd7];
	add.f32 	%f37, %f35, %f36;
	ld.global.f32 	%f38, [%rd7+4];
	add.f32 	%f39, %f37, %f38;
	ld.global.f32 	%f40, [%rd7+8];
	add.f32 	%f41, %f39, %f40;
	ld.global.f32 	%f42, [%rd7+12];
	add.f32 	%f43, %f41, %f42;
	ld.global.f32 	%f44, [%rd7+16];
	add.f32 	%f45, %f43, %f44;
	ld.global.f32 	%f46, [%rd7+20];
	add.f32 	%f47, %f45, %f46;
	ld.global.f32 	%f48, [%rd7+24];
	add.f32 	%f49, %f47, %f48;
	ld.global.f32 	%f50, [%rd7+28];
	add.f32 	%f88, %f49, %f50;
	add.s32 	%r42, %r42, 16;
	add.s32 	%r41, %r41, 16;
	setp.ne.s32 	%p4, %r42, 0;
	mov.u32 	%r44, %r9;
	@%p4 bra 	$L__BB3_5;
$L__BB3_6:
	setp.eq.s32 	%p5, %r5, 0;
	@%p5 bra 	$L__BB3_16;
	setp.lt.u32 	%p6, %r6, 7;
	@%p6 bra 	$L__BB3_9;
	add.s32 	%r36, %r13, %r44;
	mul.wide.s32 	%rd8, %r36, 4;
	add.s64 	%rd9, %rd1, %rd8;
	ld.global.f32 	%f52, [%rd9];
	add.f32 	%f53, %f88, %f52;
	ld.global.f32 	%f54, [%rd9+4];
	add.f32 	%f55, %f53, %f54;
	ld.global.f32 	%f56, [%rd9+8];
	add.f32 	%f57, %f55, %f56;
	ld.global.f32 	%f58, [%rd9+12];
	add.f32 	%f59, %f57, %f58;
	ld.global.f32 	%f60, [%rd9+16];
	add.f32 	%f61, %f59, %f60;
	ld.global.f32 	%f62, [%rd9+20];
	add.f32 	%f63, %f61, %f62;
	ld.global.f32 	%f64, [%rd9+24];
	add.f32 	%f65, %f63, %f64;
	ld.global.f32 	%f66, [%rd9+28];
	add.f32 	%f88, %f65, %f66;
	add.s32 	%r44, %r44, 8;
$L__BB3_9:
	setp.eq.s32 	%p7, %r7, 0;
	@%p7 bra 	$L__BB3_16;
	setp.lt.u32 	%p8, %r8, 3;
	@%p8 bra 	$L__BB3_12;
	add.s32 	%r37, %r13, %r44;
	mul.wide.s32 	%rd10, %r37, 4;
	add.s64 	%rd11, %rd1, %rd10;
	ld.global.f32 	%f68, [%rd11];
	add.f32 	%f69, %f88, %f68;
	ld.global.f32 	%f70, [%rd11+4];
	add.f32 	%f71, %f69, %f70;
	ld.global.f32 	%f72, [%rd11+8];
	add.f32 	%f73, %f71, %f72;
	ld.global.f32 	%f74, [%rd11+12];
	add.f32 	%f88, %f73, %f74;
	add.s32 	%r44, %r44, 4;
$L__BB3_12:
	setp.eq.s32 	%p9, %r10, 0;
	@%p9 bra 	$L__BB3_16;
	setp.eq.s32 	%p10, %r10, 1;
	add.s32 	%r38, %r13, %r44;
	mul.wide.s32 	%rd12, %r38, 4;
	add.s64 	%rd3, %rd1, %rd12;
	ld.global.f32 	%f75, [%rd3];
	add.f32 	%f88, %f88, %f75;
	@%p10 bra 	$L__BB3_16;
	setp.eq.s32 	%p11, %r10, 2;
	ld.global.f32 	%f76, [%rd3+4];
	add.f32 	%f88, %f88, %f76;
	@%p11 bra 	$L__BB3_16;
	ld.global.f32 	%f77, [%rd3+8];
	add.f32 	%f88, %f88, %f77;
$L__BB3_16:
	add.s32 	%r40, %r40, 1;
	setp.ne.s32 	%p12, %r40, %r2;
	@%p12 bra 	$L__BB3_3;
$L__BB3_17:
	mul.lo.s32 	%r39, %r2, %r2;
	cvt.rn.f32.u32 	%f78, %r39;
	div.rn.f32 	%f79, %f88, %f78;
	cvta.to.global.u64 	%rd13, %rd4;
	mul.wide.s32 	%rd14, %r1, 4;
	add.s64 	%rd15, %rd13, %rd14;
	st.global.f32 	[%rd15], %f79;
$L__BB3_18:
	ret;

}
	// .globl	_Z13softmaxKernelPfif
.visible .entry _Z13softmaxKernelPfif(
	.param .u64 .ptr .align 1 _Z13softmaxKernelPfif_param_0,
	.param .u32 _Z13softmaxKernelPfif_param_1,
	.param .f32 _Z13softmaxKernelPfif_param_2
)
{
	.reg .pred 	%p<2>;
	.reg .b32 	%r<8>;
	.reg .b32 	%f<16>;
	.reg .b64 	%rd<5>;

	ld.param.u64 	%rd1, [_Z13softmaxKernelPfif_param_0];
	ld.param.u32 	%r2, [_Z13softmaxKernelPfif_param_1];
	ld.param.f32 	%f1, [_Z13softmaxKernelPfif_param_2];
	mov.u32 	%r3, %ctaid.x;
	mov.u32 	%r4, %ntid.x;
	mov.u32 	%r5, %tid.x;
	mad.lo.s32 	%r1, %r3, %r4, %r5;
	setp.ge.s32 	%p1, %r1, %r2;
	@%p1 bra 	$L__BB4_2;
	cvta.to.global.u64 	%rd2, %rd1;
	mul.wide.s32 	%rd3, %r1, 4;
	add.s64 	%rd4, %rd2, %rd3;
	ld.global.f32 	%f2, [%rd4];
	fma.rn.f32 	%f3, %f2, 0f3BBB989D, 0f3F000000;
	cvt.sat.f32.f32 	%f4, %f3;
	mov.f32 	%f5, 0f4B400001;
	mov.f32 	%f6, 0f437C0000;
	fma.rm.f32 	%f7, %f4, %f6, %f5;
	add.f32 	%f8, %f7, 0fCB40007F;
	neg.f32 	%f9, %f8;
	fma.rn.f32 	%f10, %f2, 0f3FB8AA3B, %f9;
	fma.rn.f32 	%f11, %f2, 0f32A57060, %f10;
	mov.b32 	%r6, %f7;
	shl.b32 	%r7, %r6, 23;
	mov.b32 	%f12, %r7;
	ex2.approx.ftz.f32 	%f13, %f11;
	mul.f32 	%f14, %f13, %f12;
	div.rn.f32 	%f15, %f14, %f1;
	st.global.f32 	[%rd4], %f15;
$L__BB4_2:
	ret;

}
	// .globl	_Z13sigmoidKernelPfi
.visible .entry _Z13sigmoidKernelPfi(
	.param .u64 .ptr .align 1 _Z13sigmoidKernelPfi_param_0,
	.param .u32 _Z13sigmoidKernelPfi_param_1
)
{
	.reg .pred 	%p<2>;
	.reg .b32 	%r<8>;
	.reg .b32 	%f<15>;
	.reg .b64 	%rd<5>;

	ld.param.u64 	%rd1, [_Z13sigmoidKernelPfi_param_0];
	ld.param.u32 	%r2, [_Z13sigmoidKernelPfi_param_1];
	mov.u32 	%r3, %ctaid.x;
	mov.u32 	%r4, %ntid.x;
	mov.u32 	%r5, %tid.x;
	mad.lo.s32 	%r1, %r3, %r4, %r5;
	setp.ge.s32 	%p1, %r1, %r2;
	@%p1 bra 	$L__BB5_2;
	cvta.to.global.u64 	%rd2, %rd1;
	mul.wide.s32 	%rd3, %r1, 4;
	add.s64 	%rd4, %rd2, %rd3;
	ld.global.f32 	%f1, [%rd4];
	fma.rn.f32 	%f2, %f1, 0fBBBB989D, 0f3F000000;
	cvt.sat.f32.f32 	%f3, %f2;
	mov.f32 	%f4, 0f4B400001;
	mov.f32 	%f5, 0f437C0000;
	fma.rm.f32 	%f6, %f3, %f5, %f4;
	add.f32 	%f7, %f6, 0fCB40007F;
	neg.f32 	%f8, %f7;
	fma.rn.f32 	%f9, %f1, 0fBFB8AA3B, %f8;
	fma.rn.f32 	%f10, %f1, 0fB2A57060, %f9;
	mov.b32 	%r6, %f6;
	shl.b32 	%r7, %r6, 23;
	mov.b32 	%f11, %r7;
	ex2.approx.ftz.f32 	%f12, %f10;
	fma.rn.f32 	%f13, %f12, %f11, 0f3F800000;
	rcp.rn.f32 	%f14, %f13;
	st.global.f32 	[%rd4], %f14;
$L__BB5_2:
	ret;

}
	// .globl	_Z10reluKernelPfi
.visible .entry _Z10reluKernelPfi(
	.param .u64 .ptr .align 1 _Z10reluKernelPfi_param_0,
	.param .u32 _Z10reluKernelPfi_param_1
)
{
	.reg .pred 	%p<2>;
	.reg .b32 	%r<6>;
	.reg .b32 	%f<3>;
	.reg .b64 	%rd<5>;

	ld.param.u64 	%rd1, [_Z10reluKernelPfi_param_0];
	ld.param.u32 	%r2, [_Z10reluKernelPfi_param_1];
	mov.u32 	%r3, %ctaid.x;
	mov.u32 	%r4, %ntid.x;
	mov.u32 	%r5, %tid.x;
	mad.lo.s32 	%r1, %r3, %r4, %r5;
	setp.ge.s32 	%p1, %r1, %r2;
	@%p1 bra 	$L__BB6_2;
	cvta.to.global.u64 	%rd2, %rd1;
	mul.wide.s32 	%rd3, %r1, 4;
	add.s64 	%rd4, %rd2, %rd3;
	ld.global.f32 	%f1, [%rd4];
	max.f32 	%f2, %f1, 0f00000000;
	st.global.f32 	[%rd4], %f2;
$L__BB6_2:
	ret;

}
	// .globl	_Z10tanhKernelPfi
.visible .entry _Z10tanhKernelPfi(
	.param .u64 .ptr .align 1 _Z10tanhKernelPfi_param_0,
	.param .u32 _Z10tanhKernelPfi_param_1
)
{
	.reg .pred 	%p<4>;
	.reg .b32 	%r<6>;
	.reg .b32 	%f<17>;
	.reg .b64 	%rd<5>;

	ld.param.u64 	%rd1, [_Z10tanhKernelPfi_param_0];
	ld.param.u32 	%r2, [_Z10tanhKernelPfi_param_1];
	mov.u32 	%r3, %ctaid.x;
	mov.u32 	%r4, %ntid.x;
	mov.u32 	%r5, %tid.x;
	mad.lo.s32 	%r1, %r3, %r4, %r5;
	setp.ge.s32 	%p1, %r1, %r2;
	@%p1 bra 	$L__BB7_2;
	cvta.to.global.u64 	%rd2, %rd1;
	mul.wide.s32 	%rd3, %r1, 4;
	add.s64 	%rd4, %rd2, %rd3;
	ld.global.f32 	%f1, [%rd4];
	abs.f32 	%f2, %f1;
	mul.f32 	%f3, %f2, 0f4038AA3B;
	ex2.approx.ftz.f32 	%f4, %f3;
	add.f32 	%f5, %f4, 0f3F800000;
	rcp.approx.ftz.f32 	%f6, %f5;
	fma.rn.f32 	%f7, %f6, 0fC0000000, 0f3F800000;
	setp.ge.f32 	%p2, %f2, 0f41102CB4;
	selp.f32 	%f8, 0f3F800000, %f7, %p2;
	copysign.f32 	%f9, %f1, %f8;
	mul.f32 	%f10, %f1, %f1;
	fma.rn.f32 	%f11, %f10, 0f3C80F082, 0fBD563CAE;
	fma.rn.f32 	%f12, %f11, %f10, 0f3E085941;
	fma.rn.f32 	%f13, %f12, %f10, 0fBEAAA9ED;
	fma.rn.f32 	%f14, %f13, %f10, 0f00000000;
	fma.rn.f32 	%f15, %f14, %f1, %f1;
	setp.ge.f32 	%p3, %f2, 0f3F19999A;
	selp.f32 	%f16, %f9, %f15, %p3;
	st.global.f32 	[%rd4], %f16;
$L__BB7_2:
	ret;

}


// ===== COMPILED SASS (sm_100) =====

	.target	sm_100

	.elftype	@"ET_EXEC"


//--------------------- .note.nv.tkinfo           --------------------------
	.section	.note.nv.tkinfo,"",@"SHT_NOTE"
	.sectionflags	@"SHF_NOTE_NV_TKINFO"
	.tkinfo
        /*0018*/ 	.word	0x00000002
        /*0030*/ 	.string	""
        /*0030*/ 	.string	"ptxas"
        /*0030*/ 	.string	"Cuda compilation tools, release 13.0, V13.0.88"
        /*0030*/ 	.string	"Build cuda_13.0.r13.0/compiler.36424714_0"
        /*0030*/ 	.string	"-arch sm_100 -m 64 "



//--------------------- .note.nv.cuinfo           --------------------------
	.section	.note.nv.cuinfo,"",@"SHT_NOTE"
	.sectionflags	@"SHF_NOTE_NV_CUINFO"
        /*0018*/ 	.short	0x0002
        /*001a*/ 	.short	0x0064
        /*001c*/ 	.short	0x0082
	.zero		2


//--------------------- .nv.info                  --------------------------
	.section	.nv.info,"",@"SHT_CUDA_INFO"
	.align	4


	//----- nvinfo : EIATTR_REGCOUNT
	.align		4
        /*0000*/ 	.byte	0x04, 0x2f
        /*0002*/ 	.short	(.L_1 - .L_0)
	.align		4
.L_0:
        /*0004*/ 	.word	index@(_Z17convolutionKernelPfS_S_iii)
        /*0008*/ 	.word	0x0000001d


	//----- nvinfo : EIATTR_FRAME_SIZE
	.align		4
.L_1:
        /*000c*/ 	.byte	0x04, 0x11
        /*000e*/ 	.short	(.L_3 - .L_2)
	.align		4
.L_2:
        /*0010*/ 	.word	index@(_Z17convolutionKernelPfS_S_iii)
        /*0014*/ 	.word	0x00000000


	//----- nvinfo : EIATTR_REGCOUNT
	.align		4
.L_3:
        /*0018*/ 	.byte	0x04, 0x2f
        /*001a*/ 	.short	(.L_5 - .L_4)
	.align		4
.L_4:
        /*001c*/ 	.word	index@(_Z24convolutionPaddingKernelPfS_S_iiii)
        /*0020*/ 	.word	0x00000020


	//----- nvinfo : EIATTR_FRAME_SIZE
	.align		4
.L_5:
        /*0024*/ 	.byte	0x04, 0x11
        /*0026*/ 	.short	(.L_7 - .L_6)
	.align		4
.L_6:
        /*0028*/ 	.word	index@(_Z24convolutionPaddingKernelPfS_S_iiii)
        /*002c*/ 	.word	0x00000000


	//----- nvinfo : EIATTR_REGCOUNT
	.align		4
.L_7:
        /*0030*/ 	.byte	0x04, 0x2f
        /*0032*/ 	.short	(.L_9 - .L_8)
	.align		4
.L_8:
        /*0034*/ 	.word	index@(_Z16maxpoolingKernelPfS_ii)
        /*0038*/ 	.word	0x0000001e


	//----- nvinfo : EIATTR_FRAME_SIZE
	.align		4
.L_9:
        /*003c*/ 	.byte	0x04, 0x11
        /*003e*/ 	.short	(.L_11 - .L_10)
	.align		4
.L_10:
        /*0040*/ 	.word	index@(_Z16maxpoolingKernelPfS_ii)
        /*0044*/ 	.word	0x00000000


	//----- nvinfo : EIATTR_REGCOUNT
	.align		4
.L_11:
        /*0048*/ 	.byte	0x04, 0x2f
        /*004a*/ 	.short	(.L_13 - .L_12)
	.align		4
.L_12:
        /*004c*/ 	.word	index@(_Z16avgpoolingKernelPfS_ii)
        /*0050*/ 	.word	0x0000001f


	//----- nvinfo : EIATTR_FRAME_SIZE
	.align		4
.L_13:
        /*0054*/ 	.byte	0x04, 0x11
        /*0056*/ 	.short	(.L_15 - .L_14)
	.align		4
.L_14:
        /*0058*/ 	.word	index@($__internal_2_$__cuda_sm3x_div_rn_noftz_f32_slowpath)
        /*005c*/ 	.word	0x00000000


	//----- nvinfo : EIATTR_FRAME_SIZE
	.align		4
.L_15:
        /*0060*/ 	.byte	0x04, 0x11
        /*0062*/ 	.short	(.L_17 - .L_16)
	.align		4
.L_16:
        /*0064*/ 	.word	index@(_Z16avgpoolingKernelPfS_ii)
        /*0068*/ 	.word	0x00000000


	//----- nvinfo : EIATTR_REGCOUNT
	.align		4
.L_17:
        /*006c*/ 	.byte	0x04, 0x2f
        /*006e*/ 	.short	(.L_19 - .L_18)
	.align		4
.L_18:
        /*0070*/ 	.word	index@(_Z13softmaxKernelPfif)
        /*0074*/ 	.word	0x00000010


	//----- nvinfo : EIATTR_FRAME_SIZE
	.align		4
.L_19:
        /*0078*/ 	.byte	0x04, 0x11
        /*007a*/ 	.short	(.L_21 - .L_20)
	.align		4
.L_20:
        /*007c*/ 	.word	index@($__internal_1_$__cuda_sm3x_div_rn_noftz_f32_slowpath)
        /*0080*/ 	.word	0x00000000


	//----- nvinfo : EIATTR_FRAME_SIZE
	.align		4
.L_21:
        /*0084*/ 	.byte	0x04, 0x11
        /*0086*/ 	.short	(.L_23 - .L_22)
	.align		4
.L_22:
        /*0088*/ 	.word	index@(_Z13softmaxKernelPfif)
        /*008c*/ 	.word	0x00000000


	//----- nvinfo : EIATTR_REGCOUNT
	.align		4
.L_23:
        /*0090*/ 	.byte	0x04, 0x2f
        /*0092*/ 	.short	(.L_25 - .L_24)
	.align		4
.L_24:
        /*0094*/ 	.word	index@(_Z13sigmoidKernelPfi)
        /*0098*/ 	.word	0x0000000f


	//----- nvinfo : EIATTR_FRAME_SIZE
	.align		4
.L_25:
        /*009c*/ 	.byte	0x04, 0x11
        /*009e*/ 	.short	(.L_27 - .L_26)
	.align		4
.L_26:
        /*00a0*/ 	.word	index@($__internal_0_$__cuda_sm20_rcp_rn_f32_slowpath)
        /*00a4*/ 	.word	0x00000000


	//----- nvinfo : EIATTR_FRAME_SIZE
	.align		4
.L_27:
        /*00a8*/ 	.byte	0x04, 0x11
        /*00aa*/ 	.short	(.L_29 - .L_28)
	.align		4
.L_28:
        /*00ac*/ 	.word	index@(_Z13sigmoidKernelPfi)
        /*00b0*/ 	.word	0x00000000


	//----- nvinfo : EIATTR_REGCOUNT
	.align		4
.L_29:
        /*00b4*/ 	.byte	0x04, 0x2f
        /*00b6*/ 	.short	(.L_31 - .L_30)
	.align		4
.L_30:
        /*00b8*/ 	.word	index@(_Z10reluKernelPfi)
        /*00bc*/ 	.word	0x00000008


	//----- nvinfo : EIATTR_FRAME_SIZE
	.align		4
.L_31:
        /*00c0*/ 	.byte	0x04, 0x11
        /*00c2*/ 	.short	(.L_33 - .L_32)
	.align		4
.L_32:
        /*00c4*/ 	.word	index@(_Z10reluKernelPfi)
        /*00c8*/ 	.word	0x00000000


	//----- nvinfo : EIATTR_REGCOUNT
	.align		4
.L_33:
        /*00cc*/ 	.byte	0x04, 0x2f
        /*00ce*/ 	.short	(.L_35 - .L_34)
	.align		4
.L_34:
        /*00d0*/ 	.word	index@(_Z10tanhKernelPfi)
        /*00d4*/ 	.word	0x0000000c


	//----- nvinfo : EIATTR_FRAME_SIZE
	.align		4
.L_35:
        /*00d8*/ 	.byte	0x04, 0x11
        /*00da*/ 	.short	(.L_37 - .L_36)
	.align		4
.L_36:
        /*00dc*/ 	.word	index@(_Z10tanhKernelPfi)
        /*00e0*/ 	.word	0x00000000


	//----- nvinfo : EIATTR_MIN_STACK_SIZE
	.align		4
.L_37:
        /*00e4*/ 	.byte	0x04, 0x12
        /*00e6*/ 	.short	(.L_39 - .L_38)
	.align		4
.L_38:
        /*00e8*/ 	.word	index@(_Z10tanhKernelPfi)
        /*00ec*/ 	.word	0x00000000


	//----- nvinfo : EIATTR_MIN_STACK_SIZE
	.align		4
.L_39:
        /*00f0*/ 	.byte	0x04, 0x12
        /*00f2*/ 	.short	(.L_41 - .L_40)
	.align		4
.L_40:
        /*00f4*/ 	.word	index@(_Z10reluKernelPfi)
        /*00f8*/ 	.word	0x00000000


	//----- nvinfo : EIATTR_MIN_STACK_SIZE
	.align		4
.L_41:
        /*00fc*/ 	.byte	0x04, 0x12
        /*00fe*/ 	.short	(.L_43 - .L_42)
	.align		4
.L_42:
        /*0100*/ 	.word	index@(_Z13sigmoidKernelPfi)
        /*0104*/ 	.word	0x00000000


	//----- nvinfo : EIATTR_MIN_STACK_SIZE
	.align		4
.L_43:
        /*0108*/ 	.byte	0x04, 0x12
        /*010a*/ 	.short	(.L_45 - .L_44)
	.align		4
.L_44:
        /*010c*/ 	.word	index@(_Z13softmaxKernelPfif)
        /*0110*/ 	.word	0x00000000


	//----- nvinfo : EIATTR_MIN_STACK_SIZE
	.align		4
.L_45:
        /*0114*/ 	.byte	0x04, 0x12
        /*0116*/ 	.short	(.L_47 - .L_46)
	.align		4
.L_46:
        /*0118*/ 	.word	index@(_Z16avgpoolingKernelPfS_ii)
        /*011c*/ 	.word	0x00000000


	//----- nvinfo : EIATTR_MIN_STACK_SIZE
	.align		4
.L_47:
        /*0120*/ 	.byte	0x04, 0x12
        /*0122*/ 	.short	(.L_49 - .L_48)
	.align		4
.L_48:
        /*0124*/ 	.word	index@(_Z16maxpoolingKernelPfS_ii)
        /*0128*/ 	.word	0x00000000


	//----- nvinfo : EIATTR_MIN_STACK_SIZE
	.align		4
.L_49:
        /*012c*/ 	.byte	0x04, 0x12
        /*012e*/ 	.short	(.L_51 - .L_50)
	.align		4
.L_50:
        /*0130*/ 	.word	index@(_Z24convolutionPaddingKernelPfS_S_iiii)
        /*0134*/ 	.word	0x00000000


	//----- nvinfo : EIATTR_MIN_STACK_SIZE
	.align		4
.L_51:
        /*0138*/ 	.byte	0x04, 0x12
        /*013a*/ 	.short	(.L_53 - .L_52)
	.align		4
.L_52:
        /*013c*/ 	.word	index@(_Z17convolutionKernelPfS_S_iii)
        /*0140*/ 	.word	0x00000000
.L_53:


//--------------------- .nv.compat                --------------------------
	.section	.nv.compat,"",@"SHT_CUDA_COMPAT_INFO"
	.align	4
        /*0000*/ 	.byte	0x02, 0x09, 0x00, 0x00, 0x02, 0x02, 0x01, 0x00, 0x02, 0x05, 0x05, 0x00, 0x03, 0x07, 0x01, 0x01
        /*0010*/ 	.byte	0x02, 0x03, 0x00, 0x00, 0x02, 0x06, 0x01, 0x00, 0x04, 0x0b, 0x08, 0x00, 0x01, 0x00, 0x00, 0x00
        /*0020*/ 	.byte	0x00, 0x00, 0x00, 0x00


//--------------------- .nv.info._Z10tanhKernelPfi --------------------------
	.section	.nv.info._Z10tanhKernelPfi,"",@"SHT_CUDA_INFO"
	.sectionflags	@""
	.align	4


	//----- nvinfo : EIATTR_CUDA_API_VERSION
	.align		4
        /*0000*/ 	.byte	0x04, 0x37
        /*0002*/ 	.short	(.L_55 - .L_54)
.L_54:
        /*0004*/ 	.word	0x00000082


	//----- nvinfo : EIATTR_KPARAM_INFO
	.align		4
.L_55:
        /*0008*/ 	.byte	0x04, 0x17
        /*000a*/ 	.short	(.L_57 - .L_56)
.L_56:
        /*000c*/ 	.word	0x00000000
        /*0010*/ 	.short	0x0001
        /*0012*/ 	.short	0x0008
        /*0014*/ 	.byte	0x00, 0xf0, 0x11, 0x00


	//----- nvinfo : EIATTR_KPARAM_INFO
	.align		4
.L_57:
        /*0018*/ 	.byte	0x04, 0x17
        /*001a*/ 	.short	(.L_59 - .L_58)
.L_58:
        /*001c*/ 	.word	0x00000000
        /*0020*/ 	.short	0x0000
        /*0022*/ 	.short	0x0000
        /*0024*/ 	.byte	0x00, 0xf5, 0x21, 0x00


	//----- nvinfo : EIATTR_SPARSE_MMA_MASK
	.align		4
.L_59:
        /*0028*/ 	.byte	0x03, 0x50
        /*002a*/ 	.short	0x0000


	//----- nvinfo : EIATTR_MAXREG_COUNT
	.align		4
        /*002c*/ 	.byte	0x03, 0x1b
        /*002e*/ 	.short	0x00ff


	//----- nvinfo : EIATTR_MERCURY_ISA_VERSION
	.align		4
        /*0030*/ 	.byte	0x03, 0x5f
        /*0032*/ 	.short	0x0101


	//----- nvinfo : EIATTR_VRC_CTA_INIT_COUNT
	.align		4
        /*0034*/ 	.byte	0x02, 0x4a
	.zero		1
	.zero		1


	//----- nvinfo : EIATTR_EXIT_INSTR_OFFSETS
	.align		4
        /*0038*/ 	.byte	0x04, 0x1c
        /*003a*/ 	.short	(.L_61 - .L_60)


	//   ....[0]....
.L_60:
        /*003c*/ 	.word	0x00000070


	//   ....[1]....
        /*0040*/ 	.word	0x000001e0


	//----- nvinfo : EIATTR_CBANK_PARAM_SIZE
	.align		4
.L_61:
        /*0044*/ 	.byte	0x03, 0x19
        /*0046*/ 	.short	0x000c


	//----- nvinfo : EIATTR_PARAM_CBANK
	.align		4
        /*0048*/ 	.byte	0x04, 0x0a
        /*004a*/ 	.short	(.L_63 - .L_62)
	.align		4
.L_62:
        /*004c*/ 	.word	index@(.nv.constant0._Z10tanhKernelPfi)
        /*0050*/ 	.short	0x0380
        /*0052*/ 	.short	0x000c


	//----- nvinfo : EIATTR_SW_WAR
	.align		4
.L_63:
        /*0054*/ 	.byte	0x04, 0x36
        /*0056*/ 	.short	(.L_65 - .L_64)
.L_64:
        /*0058*/ 	.word	0x00000008
.L_65:


//--------------------- .nv.info._Z10reluKernelPfi --------------------------
	.section	.nv.info._Z10reluKernelPfi,"",@"SHT_CUDA_INFO"
	.sectionflags	@""
	.align	4


	//----- nvinfo : EIATTR_CUDA_API_VERSION
	.align		4
        /*0000*/ 	.byte	0x04, 0x37
        /*0002*/ 	.short	(.L_67 - .L_66)
.L_66:
        /*0004*/ 	.word	0x00000082


	//----- nvinfo : EIATTR_KPARAM_INFO
	.align		4
.L_67:
        /*0008*/ 	.byte	0x04, 0x17
        /*000a*/ 	.short	(.L_69 - .L_68)
.L_68:
        /*000c*/ 	.word	0x00000000
        /*0010*/ 	.short	0x0001
        /*0012*/ 	.short	0x0008
        /*0014*/ 	.byte	0x00, 0xf0, 0x11, 0x00


	//----- nvinfo : EIATTR_KPARAM_INFO
	.align		4
.L_69:
        /*0018*/ 	.byte	0x04, 0x17
        /*001a*/ 	.short	(.L_71 - .L_70)
.L_70:
        /*001c*/ 	.word	0x00000000
        /*0020*/ 	.short	0x0000
        /*0022*/ 	.short	0x0000
        /*0024*/ 	.byte	0x00, 0xf5, 0x21, 0x00


	//----- nvinfo : EIATTR_SPARSE_MMA_MASK
	.align		4
.L_71:
        /*0028*/ 	.byte	0x03, 0x50
        /*002a*/ 	.short	0x0000


	//----- nvinfo : EIATTR_MAXREG_COUNT
	.align		4
        /*002c*/ 	.byte	0x03, 0x1b
        /*002e*/ 	.short	0x00ff


	//----- nvinfo : EIATTR_MERCURY_ISA_VERSION
	.align		4
        /*0030*/ 	.byte	0x03, 0x5f
        /*0032*/ 	.short	0x0101


	//----- nvinfo : EIATTR_VRC_CTA_INIT_COUNT
	.align		4
        /*0034*/ 	.byte	0x02, 0x4a
	.zero		1
	.zero		1


	//----- nvinfo : EIATTR_EXIT_INSTR_OFFSETS
	.align		4
        /*0038*/ 	.byte	0x04, 0x1c
        /*003a*/ 	.short	(.L_73 - .L_72)


	//   ....[0]....
.L_72:
        /*003c*/ 	.word	0x00000070


	//   ....[1]....
        /*0040*/ 	.word	0x000000e0


	//----- nvinfo : EIATTR_CBANK_PARAM_SIZE
	.align		4
.L_73:
        /*0044*/ 	.byte	0x03, 0x19
        /*0046*/ 	.short	0x000c


	//----- nvinfo : EIATTR_PARAM_CBANK
	.align		4
        /*0048*/ 	.byte	0x04, 0x0a
        /*004a*/ 	.short	(.L_75 - .L_74)
	.align		4
.L_74:
        /*004c*/ 	.word	index@(.nv.constant0._Z10reluKernelPfi)
        /*0050*/ 	.short	0x0380
        /*0052*/ 	.short	0x000c


	//----- nvinfo : EIATTR_SW_WAR
	.align		4
.L_75:
        /*0054*/ 	.byte	0x04, 0x36
        /*0056*/ 	.short	(.L_77 - .L_76)
.L_76:
        /*0058*/ 	.word	0x00000008
.L_77:


//--------------------- .nv.info._Z13sigmoidKernelPfi --------------------------
	.section	.nv.info._Z13sigmoidKernelPfi,"",@"SHT_CUDA_INFO"
	.sectionflags	@""
	.align	4


	//----- nvinfo : EIATTR_CUDA_API_VERSION
	.align		4
        /*0000*/ 	.byte	0x04, 0x37
        /*0002*/ 	.short	(.L_79 - .L_78)
.L_78:
        /*0004*/ 	.word	0x00000082


	//----- nvinfo : EIATTR_KPARAM_INFO
	.align		4
.L_79:
        /*0008*/ 	.byte	0x04, 0x17
        /*000a*/ 	.short	(.L_81 - .L_80)
.L_80:
        /*000c*/ 	.word	0x00000000
        /*0010*/ 	.short	0x0001
        /*0012*/ 	.short	0x0008
        /*0014*/ 	.byte	0x00, 0xf0, 0x11, 0x00


	//----- nvinfo : EIATTR_KPARAM_INFO
	.align		4
.L_81:
        /*0018*/ 	.byte	0x04, 0x17
        /*001a*/ 	.short	(.L_83 - .L_82)
.L_82:
        /*001c*/ 	.word	0x00000000
        /*0020*/ 	.short	0x0000
        /*0022*/ 	.short	0x0000
        /*0024*/ 	.byte	0x00, 0xf5, 0x21, 0x00


	//----- nvinfo : EIATTR_SPARSE_MMA_MASK
	.align		4
.L_83:
        /*0028*/ 	.byte	0x03, 0x50
        /*002a*/ 	.short	0x0000


	//----- nvinfo : EIATTR_MAXREG_COUNT
	.align		4
        /*002c*/ 	.byte	0x03, 0x1b
        /*002e*/ 	.short	0x00ff


	//----- nvinfo : EIATTR_MERCURY_ISA_VERSION
	.align		4
        /*0030*/ 	.byte	0x03, 0x5f
        /*0032*/ 	.short	0x0101


	//----- nvinfo : EIATTR_VRC_CTA_INIT_COUNT
	.align		4
        /*0034*/ 	.byte	0x02, 0x4a
	.zero		1
	.zero		1


	//----- nvinfo : EIATTR_EXIT_INSTR_OFFSETS
	.align		4
        /*0038*/ 	.byte	0x04, 0x1c
        /*003a*/ 	.short	(.L_85 - .L_84)


	//   ....[0]....
.L_84:
        /*003c*/ 	.word	0x00000070


	//   ....[1]....
        /*0040*/ 	.word	0x00000240


	//----- nvinfo : EIATTR_CRS_STACK_SIZE
	.align		4
.L_85:
        /*0044*/ 	.byte	0x04, 0x1e
        /*0046*/ 	.short	(.L_87 - .L_86)
.L_86:
        /*0048*/ 	.word	0x00000000


	//----- nvinfo : EIATTR_CBANK_PARAM_SIZE
	.align		4
.L_87:
        /*004c*/ 	.byte	0x03, 0x19
        /*004e*/ 	.short	0x000c


	//----- nvinfo : EIATTR_PARAM_CBANK
	.align		4
        /*0050*/ 	.byte	0x04, 0x0a
        /*0052*/ 	.short	(.L_89 - .L_88)
	.align		4
.L_88:
        /*0054*/ 	.word	index@(.nv.constant0._Z13sigmoidKernelPfi)
        /*0058*/ 	.short	0x0380
        /*005a*/ 	.short	0x000c


	//----- nvinfo : EIATTR_SW_WAR
	.align		4
.L_89:
        /*005c*/ 	.byte	0x04, 0x36
        /*005e*/ 	.short	(.L_91 - .L_90)
.L_90:
        /*0060*/ 	.word	0x00000008
.L_91:


//--------------------- .nv.info._Z13softmaxKernelPfif --------------------------
	.section	.nv.info._Z13softmaxKernelPfif,"",@"SHT_CUDA_INFO"
	.sectionflags	@""
	.align	4


	//----- nvinfo : EIATTR_CUDA_API_VERSION
	.align		4
        /*0000*/ 	.byte	0x04, 0x37
        /*0002*/ 	.short	(.L_93 - .L_92)
.L_92:
        /*0004*/ 	.word	0x00000082


	//----- nvinfo : EIATTR_KPARAM_INFO
	.align		4
.L_93:
        /*0008*/ 	.byte	0x04, 0x17
        /*000a*/ 	.short	(.L_95 - .L_94)
.L_94:
        /*000c*/ 	.word	0x00000000
        /*0010*/ 	.short	0x0002
        /*0012*/ 	.short	0x000c
        /*0014*/ 	.byte	0x00, 0xf0, 0x11, 0x00


	//----- nvinfo : EIATTR_KPARAM_INFO
	.align		4
.L_95:
        /*0018*/ 	.byte	0x04, 0x17
        /*001a*/ 	.short	(.L_97 - .L_96)
.L_96:
        /*001c*/ 	.word	0x00000000
        /*0020*/ 	.short	0x0001
        /*0022*/ 	.short	0x0008
        /*0024*/ 	.byte	0x00, 0xf0, 0x11, 0x00


	//----- nvinfo : EIATTR_KPARAM_INFO
	.align		4
.L_97:
        /*0028*/ 	.byte	0x04, 0x17
        /*002a*/ 	.short	(.L_99 - .L_98)
.L_98:
        /*002c*/ 	.word	0x00000000
        /*0030*/ 	.short	0x0000
        /*0032*/ 	.short	0x0000
        /*0034*/ 	.byte	0x00, 0xf5, 0x21, 0x00


	//----- nvinfo : EIATTR_SPARSE_MMA_MASK
	.align		4
.L_99:
        /*0038*/ 	.byte	0x03, 0x50
        /*003a*/ 	.short	0x0000


	//----- nvinfo : EIATTR_MAXREG_COUNT
	.align		4
        /*003c*/ 	.byte	0x03, 0x1b
        /*003e*/ 	.short	0x00ff


	//----- nvinfo : EIATTR_MERCURY_ISA_VERSION
	.align		4
        /*0040*/ 	.byte	0x03, 0x5f
        /*0042*/ 	.short	0x0101


	//----- nvinfo : EIATTR_VRC_CTA_INIT_COUNT
	.align		4
        /*0044*/ 	.byte	0x02, 0x4a
	.zero		1
	.zero		1


	//----- nvinfo : EIATTR_EXIT_INSTR_OFFSETS
	.align		4
        /*0048*/ 	.byte	0x04, 0x1c
        /*004a*/ 	.short	(.L_101 - .L_100)


	//   ....[0]....
.L_100:
        /*004c*/ 	.word	0x00000070


	//   ....[1]....
        /*0050*/ 	.word	0x00000250


	//----- nvinfo : EIATTR_CRS_STACK_SIZE
	.align		4
.L_101:
        /*0054*/ 	.byte	0x04, 0x1e
        /*0056*/ 	.short	(.L_103 - .L_102)
.L_102:
        /*0058*/ 	.word	0x00000000


	//----- nvinfo : EIATTR_CBANK_PARAM_SIZE
	.align		4
.L_103:
        /*005c*/ 	.byte	0x03, 0x19
        /*005e*/ 	.short	0x0010


	//----- nvinfo : EIATTR_PARAM_CBANK
	.align		4
        /*0060*/ 	.byte	0x04, 0x0a
        /*0062*/ 	.short	(.L_105 - .L_104)
	.align		4
.L_104:
        /*0064*/ 	.word	index@(.nv.constant0._Z13softmaxKernelPfif)
        /*0068*/ 	.short	0x0380
        /*006a*/ 	.short	0x0010


	//----- nvinfo : EIATTR_SW_WAR
	.align		4
.L_105:
        /*006c*/ 	.byte	0x04, 0x36
        /*006e*/ 	.short	(.L_107 - .L_106)
.L_106:
        /*0070*/ 	.word	0x00000008
.L_107:


//--------------------- .nv.info._Z16avgpoolingKernelPfS_ii --------------------------
	.section	.nv.info._Z16avgpoolingKernelPfS_ii,"",@"SHT_CUDA_INFO"
	.sectionflags	@""
	.align	4


	//----- nvinfo : EIATTR_CUDA_API_VERSION
	.align		4
        /*0000*/ 	.byte	0x04, 0x37
        /*0002*/ 	.short	(.L_109 - .L_108)
.L_108:
        /*0004*/ 	.word	0x00000082


	//----- nvinfo : EIATTR_KPARAM_INFO
	.align		4
.L_109:
        /*0008*/ 	.byte	0x04, 0x17
        /*000a*/ 	.short	(.L_111 - .L_110)
.L_110:
        /*000c*/ 	.word	0x00000000
        /*0010*/ 	.short	0x0003
        /*0012*/ 	.short	0x0014
        /*0014*/ 	.byte	0x00, 0xf0, 0x11, 0x00


	//----- nvinfo : EIATTR_KPARAM_INFO
	.align		4
.L_111:
        /*0018*/ 	.byte	0x04, 0x17
        /*001a*/ 	.short	(.L_113 - .L_112)
.L_112:
        /*001c*/ 	.word	0x00000000
        /*0020*/ 	.short	0x0002
        /*0022*/ 	.short	0x0010
        /*0024*/ 	.byte	0x00, 0xf0, 0x11, 0x00


	//----- nvinfo : EIATTR_KPARAM_INFO
	.align		4
.L_113:
        /*0028*/ 	.byte	0x04, 0x17
        /*002a*/ 	.short	(.L_115 - .L_114)
.L_114:
        /*002c*/ 	.word	0x00000000
        /*0030*/ 	.short	0x0001
        /*0032*/ 	.short	0x0008
        /*0034*/ 	.byte	0x00, 0xf5, 0x21, 0x00


	//----- nvinfo : EIATTR_KPARAM_INFO
	.align		4
.L_115:
        /*0038*/ 	.byte	0x04, 0x17
        /*003a*/ 	.short	(.L_117 - .L_116)
.L_116:
        /*003c*/ 	.word	0x00000000
        /*0040*/ 	.short	0x0000
        /*0042*/ 	.short	0x0000
        /*0044*/ 	.byte	0x00, 0xf5, 0x21, 0x00


	//----- nvinfo : EIATTR_SPARSE_MMA_MASK
	.align		4
.L_117:
        /*0048*/ 	.byte	0x03, 0x50
        /*004a*/ 	.short	0x0000


	//----- nvinfo : EIATTR_MAXREG_COUNT
	.align		4
        /*004c*/ 	.byte	0x03, 0x1b
        /*004e*/ 	.short	0x00ff


	//----- nvinfo : EIATTR_MERCURY_ISA_VERSION
	.align		4
        /*0050*/ 	.byte	0x03, 0x5f
        /*0052*/ 	.short	0x0101


	//----- nvinfo : EIATTR_VRC_CTA_INIT_COUNT
	.align		4
        /*0054*/ 	.byte	0x02, 0x4a
	.zero		1
	.zero		1


	//----- nvinfo : EIATTR_EXIT_INSTR_OFFSETS
	.align		4
        /*0058*/ 	.byte	0x04, 0x1c
        /*005a*/ 	.short	(.L_119 - .L_118)


	//   ....[0]....
.L_118:
        /*005c*/ 	.word	0x000001c0


	//   ....[1]....
        /*0060*/ 	.word	0x00000be0


	//----- nvinfo : EIATTR_CRS_STACK_SIZE
	.align		4
.L_119:
        /*0064*/ 	.byte	0x04, 0x1e
        /*0066*/ 	.short	(.L_121 - .L_120)
.L_120:
        /*0068*/ 	.word	0x00000000


	//----- nvinfo : EIATTR_CBANK_PARAM_SIZE
	.align		4
.L_121:
        /*006c*/ 	.byte	0x03, 0x19
        /*006e*/ 	.short	0x0018


	//----- nvinfo : EIATTR_PARAM_CBANK
	.align		4
        /*0070*/ 	.byte	0x04, 0x0a
        /*0072*/ 	.short	(.L_123 - .L_122)
	.align		4
.L_122:
        /*0074*/ 	.word	index@(.nv.constant0._Z16avgpoolingKernelPfS_ii)
        /*0078*/ 	.short	0x0380
        /*007a*/ 	.short	0x0018


	//----- nvinfo : EIATTR_SW_WAR
	.align		4
.L_123:
        /*007c*/ 	.byte	0x04, 0x36
        /*007e*/ 	.short	(.L_125 - .L_124)
.L_124:
        /*0080*/ 	.word	0x00000008
.L_125:


//--------------------- .nv.info._Z16maxpoolingKernelPfS_ii --------------------------
	.section	.nv.info._Z16maxpoolingKernelPfS_ii,"",@"SHT_CUDA_INFO"
	.sectionflags	@""
	.align	4


	//----- nvinfo : EIATTR_CUDA_API_VERSION
	.align		4
        /*0000*/ 	.byte	0x04, 0x37
        /*0002*/ 	.short	(.L_127 - .L_126)
.L_126:
        /*0004*/ 	.word	0x00000082


	//----- nvinfo : EIATTR_KPARAM_INFO
	.align		4
.L_127:
        /*0008*/ 	.byte	0x04, 0x17
        /*000a*/ 	.short	(.L_129 - .L_128)
.L_128:
        /*000c*/ 	.word	0x00000000
        /*0010*/ 	.short	0x0003
        /*0012*/ 	.short	0x0014
        /*0014*/ 	.byte	0x00, 0xf0, 0x11, 0x00


	//----- nvinfo : EIATTR_KPARAM_INFO
	.align		4
.L_129:
        /*0018*/ 	.byte	0x04, 0x17
        /*001a*/ 	.short	(.L_131 - .L_130)
.L_130:
        /*001c*/ 	.word	0x00000000
        /*0020*/ 	.short	0x0002
        /*0022*/ 	.short	0x0010
        /*0024*/ 	.byte	0x00, 0xf0, 0x11, 0x00


	//----- nvinfo : EIATTR_KPARAM_INFO
	.align		4
.L_131:
        /*0028*/ 	.byte	0x04, 0x17
        /*002a*/ 	.short	(.L_133 - .L_132)
.L_132:
        /*002c*/ 	.word	0x00000000
        /*0030*/ 	.short	0x0001
        /*0032*/ 	.short	0x0008
        /*0034*/ 	.byte	0x00, 0xf5, 0x21, 0x00


	//----- nvinfo : EIATTR_KPARAM_INFO
	.align		4
.L_133:
        /*0038*/ 	.byte	0x04, 0x17
        /*003a*/ 	.short	(.L_135 - .L_134)
.L_134:
        /*003c*/ 	.word	0x00000000
        /*0040*/ 	.short	0x0000
        /*0042*/ 	.short	0x0000
        /*0044*/ 	.byte	0x00, 0xf5, 0x21, 0x00


	//----- nvinfo : EIATTR_SPARSE_MMA_MASK
	.align		4
.L_135:
        /*0048*/ 	.byte	0x03, 0x50
        /*004a*/ 	.short	0x0000


	//----- nvinfo : EIATTR_MAXREG_COUNT
	.align		4
        /*004c*/ 	.byte	0x03, 0x1b
        /*004e*/ 	.short	0x00ff


	//----- nvinfo : EIATTR_MERCURY_ISA_VERSION
	.align		4
        /*0050*/ 	.byte	0x03, 0x5f
        /*0052*/ 	.short	0x0101


	//----- nvinfo : EIATTR_VRC_CTA_INIT_COUNT
	.align		4
        /*0054*/ 	.byte	0x02, 0x4a
	.zero		1
	.zero		1


	//----- nvinfo : EIATTR_EXIT_INSTR_OFFSETS
	.align		4
        /*0058*/ 	.byte	0x04, 0x1c
        /*005a*/ 	.short	(.L_137 - .L_136)


	//   ....[0]....
.L_136:
        /*005c*/ 	.word	0x000000e0


	//   ....[1]....
        /*0060*/ 	.word	0x00000a40


	//----- nvinfo : EIATTR_CBANK_PARAM_SIZE
	.align		4
.L_137:
        /*0064*/ 	.byte	0x03, 0x19
        /*0066*/ 	.short	0x0018


	//----- nvinfo : EIATTR_PARAM_CBANK
	.align		4
        /*0068*/ 	.byte	0x04, 0x0a
        /*006a*/ 	.short	(.L_139 - .L_138)
	.align		4
.L_138:
        /*006c*/ 	.word	index@(.nv.constant0._Z16maxpoolingKernelPfS_ii)
        /*0070*/ 	.short	0x0380
        /*0072*/ 	.short	0x0018


	//----- nvinfo : EIATTR_SW_WAR
	.align		4
.L_139:
        /*0074*/ 	.byte	0x04, 0x36
        /*0076*/ 	.short	(.L_141 - .L_140)
.L_140:
        /*0078*/ 	.word	0x00000008
.L_141:


//--------------------- .nv.info._Z24convolutionPaddingKernelPfS_S_iiii --------------------------
	.section	.nv.info._Z24convolutionPaddingKernelPfS_S_iiii,"",@"SHT_CUDA_INFO"
	.sectionflags	@""
	.align	4


	//----- nvinfo : EIATTR_CUDA_API_VERSION
	.align		4
        /*0000*/ 	.byte	0x04, 0x37
        /*0002*/ 	.short	(.L_143 - .L_142)
.L_142:
        /*0004*/ 	.word	0x00000082


	//----- nvinfo : EIATTR_KPARAM_INFO
	.align		4
.L_143:
        /*0008*/ 	.byte	0x04, 0x17
        /*000a*/ 	.short	(.L_145 - .L_144)
.L_144:
        /*000c*/ 	.word	0x00000000
        /*0010*/ 	.short	0x0006
        /*0012*/ 	.short	0x0024
        /*0014*/ 	.byte	0x00, 0xf0, 0x11, 0x00


	//----- nvinfo : EIATTR_KPARAM_INFO
	.align		4
.L_145:
        /*0018*/ 	.byte	0x04, 0x17
        /*001a*/ 	.short	(.L_147 - .L_146)
.L_146:
        /*001c*/ 	.word	0x00000000
        /*0020*/ 	.short	0x0005
        /*0022*/ 	.short	0x0020
        /*0024*/ 	.byte	0x00, 0xf0, 0x11, 0x00


	//----- nvinfo : EIATTR_KPARAM_INFO
	.align		4
.L_147:
        /*0028*/ 	.byte	0x04, 0x17
        /*002a*/ 	.short	(.L_149 - .L_148)
.L_148:
        /*002c*/ 	.word	0x00000000
        /*0030*/ 	.short	0x0004
        /*0032*/ 	.short	0x001c
        /*0034*/ 	.byte	0x00, 0xf0, 0x11, 0x00


	//----- nvinfo : EIATTR_KPARAM_INFO
	.align		4
.L_149:
        /*0038*/ 	.byte	0x04, 0x17
        /*003a*/ 	.short	(.L_151 - .L_150)
.L_150:
        /*003c*/ 	.word	0x00000000
        /*0040*/ 	.short	0x0003
        /*0042*/ 	.short	0x0018
        /*0044*/ 	.byte	0x00, 0xf0, 0x11, 0x00


	//----- nvinfo : EIATTR_KPARAM_INFO
	.align		4
.L_151:
        /*0048*/ 	.byte	0x04, 0x17
        /*004a*/ 	.short	(.L_153 - .L_152)
.L_152:
        /*004c*/ 	.word	0x00000000
        /*0050*/ 	.short	0x0002
        /*0052*/ 	.short	0x0010
        /*0054*/ 	.byte	0x00, 0xf5, 0x21, 0x00


	//----- nvinfo : EIATTR_KPARAM_INFO
	.align		4
.L_153:
        /*0058*/ 	.byte	0x04, 0x17
        /*005a*/ 	.short	(.L_155 - .L_154)
.L_154:
        /*005c*/ 	.word	0x00000000
        /*0060*/ 	.short	0x0001
        /*0062*/ 	.short	0x0008
        /*0064*/ 	.byte	0x00, 0xf5, 0x21, 0x00


	//----- nvinfo : EIATTR_KPARAM_INFO
	.align		4
.L_155:
        /*0068*/ 	.byte	0x04, 0x17
        /*006a*/ 	.short	(.L_157 - .L_156)
.L_156:
        /*006c*/ 	.word	0x00000000
        /*0070*/ 	.short	0x0000
        /*0072*/ 	.short	0x0000
        /*0074*/ 	.byte	0x00, 0xf5, 0x21, 0x00


	//----- nvinfo : EIATTR_SPARSE_MMA_MASK
	.align		4
.L_157:
        /*0078*/ 	.byte	0x03, 0x50
        /*007a*/ 	.short	0x0000


	//----- nvinfo : EIATTR_MAXREG_COUNT
	.align		4
        /*007c*/ 	.byte	0x03, 0x1b
        /*007e*/ 	.short	0x00ff


	//----- nvinfo : EIATTR_MERCURY_ISA_VERSION
	.align		4
        /*0080*/ 	.byte	0x03, 0x5f
        /*0082*/ 	.short	0x0101


	//----- nvinfo : EIATTR_VRC_CTA_INIT_COUNT
	.align		4
        /*0084*/ 	.byte	0x02, 0x4a
	.zero		1
	.zero		1


	//----- nvinfo : EIATTR_EXIT_INSTR_OFFSETS
	.align		4
        /*0088*/ 	.byte	0x04, 0x1c
        /*008a*/ 	.short	(.L_159 - .L_158)


	//   ....[0]....
.L_158:
        /*008c*/ 	.word	0x00000080


	//   ....[1]....
        /*0090*/ 	.word	0x00000e30


	//----- nvinfo : EIATTR_CBANK_PARAM_SIZE
	.align		4
.L_159:
        /*0094*/ 	.byte	0x03, 0x19
        /*0096*/ 	.short	0x0028


	//----- nvinfo : EIATTR_PARAM_CBANK
	.align		4
        /*0098*/ 	.byte	0x04, 0x0a
        /*009a*/ 	.short	(.L_161 - .L_160)
	.align		4
.L_160:
        /*009c*/ 	.word	index@(.nv.constant0._Z24convolutionPaddingKernelPfS_S_iiii)
        /*00a0*/ 	.short	0x0380
        /*00a2*/ 	.short	0x0028


	//----- nvinfo : EIATTR_SW_WAR
	.align		4
.L_161:
        /*00a4*/ 	.byte	0x04, 0x36
        /*00a6*/ 	.short	(.L_163 - .L_162)
.L_162:
        /*00a8*/ 	.word	0x00000008
.L_163:


//--------------------- .nv.info._Z17convolutionKernelPfS_S_iii --------------------------
	.section	.nv.info._Z17convolutionKernelPfS_S_iii,"",@"SHT_CUDA_INFO"
	.sectionflags	@""
	.align	4


	//----- nvinfo : EIATTR_CUDA_API_VERSION
	.align		4
        /*0000*/ 	.byte	0x04, 0x37
        /*0002*/ 	.short	(.L_165 - .L_164)
.L_164:
        /*0004*/ 	.word	0x00000082


	//----- nvinfo : EIATTR_KPARAM_INFO
	.align		4
.L_165:
        /*0008*/ 	.byte	0x04, 0x17
        /*000a*/ 	.short	(.L_167 - .L_166)
.L_166:
        /*000c*/ 	.word	0x00000000
        /*0010*/ 	.short	0x0005
        /*0012*/ 	.short	0x0020
        /*0014*/ 	.byte	0x00, 0xf0, 0x11, 0x00


	//----- nvinfo : EIATTR_KPARAM_INFO
	.align		4
.L_167:
        /*0018*/ 	.byte	0x04, 0x17
        /*001a*/ 	.short	(.L_169 - .L_168)
.L_168:
        /*001c*/ 	.word	0x00000000
        /*0020*/ 	.short	0x0004
        /*0022*/ 	.short	0x001c
        /*0024*/ 	.byte	0x00, 0xf0, 0x11, 0x00


	//----- nvinfo : EIATTR_KPARAM_INFO
	.align		4
.L_169:
        /*0028*/ 	.byte	0x04, 0x17
        /*002a*/ 	.short	(.L_171 - .L_170)
.L_170:
        /*002c*/ 	.word	0x00000000
        /*0030*/ 	.short	0x0003
        /*0032*/ 	.short	0x0018
        /*0034*/ 	.byte	0x00, 0xf0, 0x11, 0x00


	//----- nvinfo : EIATTR_KPARAM_INFO
	.align		4
.L_171:
        /*0038*/ 	.byte	0x04, 0x17
        /*003a*/ 	.short	(.L_173 - .L_172)
.L_172:
        /*003c*/ 	.word	0x00000000
        /*0040*/ 	.short	0x0002
        /*0042*/ 	.short	0x0010
        /*0044*/ 	.byte	0x00, 0xf5, 0x21, 0x00


	//----- nvinfo : EIATTR_KPARAM_INFO
	.align		4
.L_173:
        /*0048*/ 	.byte	0x04, 0x17
        /*004a*/ 	.short	(.L_175 - .L_174)
.L_174:
        /*004c*/ 	.word	0x00000000
        /*0050*/ 	.short	0x0001
        /*0052*/ 	.short	0x0008
        /*0054*/ 	.byte	0x00, 0xf5, 0x21, 0x00


	//----- nvinfo : EIATTR_KPARAM_INFO
	.align		4
.L_175:
        /*0058*/ 	.byte	0x04, 0x17
        /*005a*/ 	.short	(.L_177 - .L_176)
.L_176:
        /*005c*/ 	.word	0x00000000
        /*0060*/ 	.short	0x0000
        /*0062*/ 	.short	0x0000
        /*0064*/ 	.byte	0x00, 0xf5, 0x21, 0x00


	//----- nvinfo : EIATTR_SPARSE_MMA_MASK
	.align		4
.L_177:
        /*0068*/ 	.byte	0x03, 0x50
        /*006a*/ 	.short	0x0000


	//----- nvinfo : EIATTR_MAXREG_COUNT
	.align		4
        /*006c*/ 	.byte	0x03, 0x1b
        /*006e*/ 	.short	0x00ff


	//----- nvinfo : EIATTR_MERCURY_ISA_VERSION
	.align		4
        /*0070*/ 	.byte	0x03, 0x5f
        /*0072*/ 	.short	0x0101


	//----- nvinfo : EIATTR_VRC_CTA_INIT_COUNT
	.align		4
        /*0074*/ 	.byte	0x02, 0x4a
	.zero		1
	.zero		1


	//----- nvinfo : EIATTR_EXIT_INSTR_OFFSETS
	.align		4
        /*0078*/ 	.byte	0x04, 0x1c
        /*007a*/ 	.short	(.L_179 - .L_178)


	//   ....[0]....
.L_178:
        /*007c*/ 	.word	0x00000080


	//   ....[1]....
        /*0080*/ 	.word	0x00000fe0


	//----- nvinfo : EIATTR_CRS_STACK_SIZE
	.align		4
.L_179:
        /*0084*/ 	.byte	0x04, 0x1e
        /*0086*/ 	.short	(.L_181 - .L_180)
.L_180:
        /*0088*/ 	.word	0x00000000


	//----- nvinfo : EIATTR_CBANK_PARAM_SIZE
	.align		4
.L_181:
        /*008c*/ 	.byte	0x03, 0x19
        /*008e*/ 	.short	0x0024


	//----- nvinfo : EIATTR_PARAM_CBANK
	.align		4
        /*0090*/ 	.byte	0x04, 0x0a
        /*0092*/ 	.short	(.L_183 - .L_182)
	.align		4
.L_182:
        /*0094*/ 	.word	index@(.nv.constant0._Z17convolutionKernelPfS_S_iii)
        /*0098*/ 	.short	0x0380
        /*009a*/ 	.short	0x0024


	//----- nvinfo : EIATTR_SW_WAR
	.align		4
.L_183:
        /*009c*/ 	.byte	0x04, 0x36
        /*009e*/ 	.short	(.L_185 - .L_184)
.L_184:
        /*00a0*/ 	.word	0x00000008
.L_185:


//--------------------- .nv.callgraph             --------------------------
	.section	.nv.callgraph,"",@"SHT_CUDA_CALLGRAPH"
	.align	4
	.sectionentsize	8
	.align		4
        /*0000*/ 	.word	0x00000000
	.align		4
        /*0004*/ 	.word	0xffffffff
	.align		4
        /*0008*/ 	.word	0x00000000
	.align		4
        /*000c*/ 	.word	0xfffffffe
	.align		4
        /*0010*/ 	.word	0x00000000
	.align		4
        /*0014*/ 	.word	0xfffffffd
	.align		4
        /*0018*/ 	.word	0x00000000
	.align		4
        /*001c*/ 	.word	0xfffffffc


//--------------------- .text._Z10tanhKernelPfi   --------------------------
	.section	.text._Z10tanhKernelPfi,"ax",@progbits
	.align	128
        .global         _Z10tanhKernelPfi
        .type           _Z10tanhKernelPfi,@function
        .size           _Z10tanhKernelPfi,(.L_x_73 - _Z10tanhKernelPfi)
        .other          _Z10tanhKernelPfi,@"STO_CUDA_ENTRY STV_DEFAULT"
_Z10tanhKernelPfi:
.text._Z10tanhKernelPfi:
[----:B------:R-:W-:Y:S01]  /*0000*/  LDC R1, c[0x0][0x37c] ;  /* 0x0000df00ff017b82 */ /* 0x000fe20000000800 */
[----:B------:R-:W0:Y:S07]  /*0010*/  S2R R0, SR_TID.X ;  /* 0x0000000000007919 */ /* 0x000e2e0000002100 */
[----:B------:R-:W0:Y:S01]  /*0020*/  S2UR UR4, SR_CTAID.X ;  /* 0x00000000000479c3 */ /* 0x000e220000002500 */
[----:B------:R-:W1:Y:S07]  /*0030*/  LDCU UR5, c[0x0][0x388] ;  /* 0x00007100ff0577ac */ /* 0x000e6e0008000800 */
[----:B------:R-:W0:Y:S02]  /*0040*/  LDC R5, c[0x0][0x360] ;  /* 0x0000d800ff057b82 */ /* 0x000e240000000800 */
[----:B0-----:R-:W-:-:S05]  /*0050*/  IMAD R5, R5, UR4, R0 ;  /* 0x0000000405057c24 */ /* 0x001fca000f8e0200 */
[----:B-1----:R-:W-:-:S13]  /*0060*/  ISETP.GE.AND P0, PT, R5, UR5, PT ;  /* 0x0000000505007c0c */ /* 0x002fda000bf06270 */
[----:B------:R-:W-:Y:S05]  /*0070*/  @P0 EXIT ;  /* 0x000000000000094d */ /* 0x000fea0003800000 */
[----:B------:R-:W0:Y:S01]  /*0080*/  LDC.64 R2, c[0x0][0x380] ;  /* 0x0000e000ff027b82 */ /* 0x000e220000000a00 */
[----:B------:R-:W1:Y:S01]  /*0090*/  LDCU.64 UR4, c[0x0][0x358] ;  /* 0x00006b00ff0477ac */ /* 0x000e620008000a00 */
[----:B0-----:R-:W-:-:S05]  /*00a0*/  IMAD.WIDE R2, R5, 0x4, R2 ;  /* 0x0000000405027825 */ /* 0x001fca00078e0202 */
[----:B-1----:R-:W2:Y:S01]  /*00b0*/  LDG.E R4, desc[UR4][R2.64] ;  /* 0x0000000402047981 */ /* 0x002ea2000c1e1900 */
[----:B------:R-:W-:Y:S01]  /*00c0*/  HFMA2 R8, -RZ, RZ, 1.125, -9232 ;  /* 0x3c80f082ff087431 */ /* 0x000fe200000001ff */
[----:B------:R-:W-:Y:S01]  /*00d0*/  MOV R6, 0x3f800000 ;  /* 0x3f80000000067802 */ /* 0x000fe20000000f00 */
[C---:B--2---:R-:W-:Y:S01]  /*00e0*/  FMUL R0, |R4|.reuse, 2.8853900432586669922 ;  /* 0x4038aa3b04007820 */ /* 0x044fe20000400200 */
[C---:B------:R-:W-:Y:S01]  /*00f0*/  FMUL R9, R4.reuse, R4 ;  /* 0x0000000404097220 */ /* 0x040fe20000400000 */
[C---:B------:R-:W-:Y:S02]  /*0100*/  FSETP.GE.AND P1, PT, |R4|.reuse, 0.60000002384185791016, PT ;  /* 0x3f19999a0400780b */ /* 0x040fe40003f26200 */
[----:B------:R-:W-:Y:S01]  /*0110*/  FSETP.GE.AND P0, PT, |R4|, 9.010913848876953125, PT ;  /* 0x41102cb40400780b */ /* 0x000fe20003f06200 */
[C---:B------:R-:W-:Y:S01]  /*0120*/  FFMA R8, R9.reuse, R8, -0.052303962409496307373 ;  /* 0xbd563cae09087423 */ /* 0x040fe20000000008 */
[----:B------:R-:W0:Y:S03]  /*0130*/  MUFU.EX2 R0, R0 ;  /* 0x0000000000007308 */ /* 0x000e260000000800 */
[----:B------:R-:W-:Y:S01]  /*0140*/  FFMA R8, R9, R8, 0.1331529766321182251 ;  /* 0x3e08594109087423 */ /* 0x000fe20000000008 */
[----:B0-----:R-:W-:-:S03]  /*0150*/  FADD R5, R0, 1 ;  /* 0x3f80000000057421 */ /* 0x001fc60000000000 */
[----:B------:R-:W-:-:S04]  /*0160*/  FFMA R0, R9, R8, -0.33332768082618713379 ;  /* 0xbeaaa9ed09007423 */ /* 0x000fc80000000008 */
[----:B------:R-:W-:Y:S01]  /*0170*/  FFMA R9, R9, R0, RZ ;  /* 0x0000000009097223 */ /* 0x000fe200000000ff */
[----:B------:R-:W0:Y:S02]  /*0180*/  MUFU.RCP R5, R5 ;  /* 0x0000000500057308 */ /* 0x000e240000001000 */
[----:B0-----:R-:W-:-:S05]  /*0190*/  FFMA R6, R5, -2, R6 ;  /* 0xc000000005067823 */ /* 0x001fca0000000006 */
[----:B------:R-:W-:-:S04]  /*01a0*/  FSEL R7, R6, 1, !P0 ;  /* 0x3f80000006077808 */ /* 0x000fc80004000000 */
[--C-:B------:R-:W-:Y:S01]  /*01b0*/  LOP3.LUT R7, R7, 0x80000000, R4.reuse, 0xb8, !PT ;  /* 0x8000000007077812 */ /* 0x100fe200078eb804 */
[----:B------:R-:W-:-:S05]  /*01c0*/  @!P1 FFMA R7, R4, R9, R4 ;  /* 0x0000000904079223 */ /* 0x000fca0000000004 */
[----:B------:R-:W-:Y:S01]  /*01d0*/  STG.E desc[UR4][R2.64], R7 ;  /* 0x0000000702007986 */ /* 0x000fe2000c101904 */
[----:B------:R-:W-:Y:S05]  /*01e0*/  EXIT ;  /* 0x000000000000794d */ /* 0x000fea0003800000 */
.L_x_0:
[----:B------:R-:W-:-:S00]  /*01f0*/  BRA `(.L_x_0) ;  /* 0xfffffffc00fc7947 */ /* 0x000fc0000383ffff */
[----:B------:R-:W-:-:S00]  /*0200*/  NOP ;  /* 0x0000000000007918 */ /* 0x000fc00000000000 */
[----:B------:R-:W-:-:S00]  /*0210*/  NOP ;  /* 0x0000000000007918 */ /* 0x000fc00000000000 */
[----:B------:R-:W-:-:S00]  /*0220*/  NOP ;  /* 0x0000000000007918 */ /* 0x000fc00000000000 */
[----:B------:R-:W-:-:S00]  /*0230*/  NOP ;  /* 0x0000000000007918 */ /* 0x000fc00000000000 */
[----:B------:R-:W-:-:S00]  /*0240*/  NOP ;  /* 0x0000000000007918 */ /* 0x000fc00000000000 */
[----:B------:R-:W-:-:S00]  /*0250*/  NOP ;  /* 0x0000000000007918 */ /* 0x000fc00000000000 */
[----:B------:R-:W-:-:S00]  /*0260*/  NOP ;  /* 0x0000000000007918 */ /* 0x000fc00000000000 */
[----:B------:R-:W-:-:S00]  /*0270*/  NOP ;  /* 0x0000000000007918 */ /* 0x000fc00000000000 */
.L_x_73:


//--------------------- .text._Z10reluKernelPfi   --------------------------
	.section	.text._Z10reluKernelPfi,"ax",@progbits
	.align	128
        .global         _Z10reluKernelPfi
        .type           _Z10reluKernelPfi,@function
        .size           _Z10reluKernelPfi,(.L_x_74 - _Z10reluKernelPfi)
        .other          _Z10reluKernelPfi,@"STO_CUDA_ENTRY STV_DEFAULT"
_Z10reluKernelPfi:
.text._Z10reluKernelPfi:
        /* <DEDUP_REMOVED lines=11> */
[----:B-1----:R-:W2:Y:S02]  /*00b0*/  LDG.E R0, desc[UR4][R2.64] ;  /* 0x0000000402007981 */ /* 0x002ea4000c1e1900 */
[----:B--2---:R-:W-:-:S05]  /*00c0*/  FMNMX R5, RZ, R0, !PT ;  /* 0x00000000ff057209 */ /* 0x004fca0007800000 */
[----:B------:R-:W-:Y:S01]  /*00d0*/  STG.E desc[UR4][R2.64], R5 ;  /* 0x0000000502007986 */ /* 0x000fe2000c101904 */
[----:B------:R-:W-:Y:S05]  /*00e0*/  EXIT ;  /* 0x000000000000794d */ /* 0x000fea0003800000 */
.L_x_1:
        /* <DEDUP_REMOVED lines=9> */
.L_x_74:


//--------------------- .text._Z13sigmoidKernelPfi --------------------------
	.section	.text._Z13sigmoidKernelPfi,"ax",@progbits
	.align	128
        .global         _Z13sigmoidKernelPfi
        .type           _Z13sigmoidKernelPfi,@function
        .size           _Z13sigmoidKernelPfi,(.L_x_70 - _Z13sigmoidKernelPfi)
        .other          _Z13sigmoidKernelPfi,@"STO_CUDA_ENTRY STV_DEFAULT"
_Z13sigmoidKernelPfi:
.text._Z13sigmoidKernelPfi:
        /* <DEDUP_REMOVED lines=12> */
[----:B------:R-:W-:Y:S01]  /*00c0*/  IMAD.MOV.U32 R3, RZ, RZ, 0x3bbb989d ;  /* 0x3bbb989dff037424 */ /* 0x000fe200078e00ff */
[----:B------:R-:W-:Y:S01]  /*00d0*/  BSSY.RECONVERGENT B0, `(.L_x_2) ;  /* 0x0000015000007945 */ /* 0x000fe20003800200 */
[----:B------:R-:W-:Y:S02]  /*00e0*/  IMAD.MOV.U32 R7, RZ, RZ, 0x437c0000 ;  /* 0x437c0000ff077424 */ /* 0x000fe400078e00ff */
[----:B--2---:R-:W-:-:S04]  /*00f0*/  FFMA.SAT R2, R0, -R3, 0.5 ;  /* 0x3f00000000027423 */ /* 0x004fc80000002803 */
[----:B------:R-:W-:-:S04]  /*0100*/  FFMA.RM R2, R2, R7, 12582913 ;  /* 0x4b40000102027423 */ /* 0x000fc80000004007 */
[C---:B------:R-:W-:Y:S01]  /*0110*/  FADD R3, R2.reuse, -12583039 ;  /* 0xcb40007f02037421 */ /* 0x040fe20000000000 */
[----:B------:R-:W-:-:S03]  /*0120*/  SHF.L.U32 R2, R2, 0x17, RZ ;  /* 0x0000001702027819 */ /* 0x000fc600000006ff */
[----:B------:R-:W-:-:S04]  /*0130*/  FFMA R3, R0, -1.4426950216293334961, -R3 ;  /* 0xbfb8aa3b00037823 */ /* 0x000fc80000000803 */
[----:B------:R-:W-:-:S06]  /*0140*/  FFMA R3, R0, -1.925963033500011079e-08, R3 ;  /* 0xb2a5706000037823 */ /* 0x000fcc0000000003 */
[----:B------:R-:W0:Y:S02]  /*0150*/  MUFU.EX2 R3, R3 ;  /* 0x0000000300037308 */ /* 0x000e240000000800 */
[----:B0-----:R-:W-:-:S04]  /*0160*/  FFMA R0, R2, R3, 1 ;  /* 0x3f80000002007423 */ /* 0x001fc80000000003 */
[----:B------:R-:W-:-:S05]  /*0170*/  VIADD R2, R0, 0x1800000 ;  /* 0x0180000000027836 */ /* 0x000fca0000000000 */
[----:B------:R-:W-:-:S04]  /*0180*/  LOP3.LUT R2, R2, 0x7f800000, RZ, 0xc0, !PT ;  /* 0x7f80000002027812 */ /* 0x000fc800078ec0ff */
[----:B------:R-:W-:-:S13]  /*0190*/  ISETP.GT.U32.AND P0, PT, R2, 0x1ffffff, PT ;  /* 0x01ffffff0200780c */ /* 0x000fda0003f04070 */
[----:B------:R-:W-:Y:S05]  /*01a0*/  @P0 BRA `(.L_x_3) ;  /* 0x00000000000c0947 */ /* 0x000fea0003800000 */
[----:B------:R-:W-:-:S07]  /*01b0*/  MOV R6, 0x1d0 ;  /* 0x000001d000067802 */ /* 0x000fce0000000f00 */
[----:B------:R-:W-:Y:S05]  /*01c0*/  CALL.REL.NOINC `($__internal_0_$__cuda_sm20_rcp_rn_f32_slowpath) ;  /* 0x0000000000207944 */ /* 0x000fea0003c00000 */
[----:B------:R-:W-:Y:S05]  /*01d0*/  BRA `(.L_x_4) ;  /* 0x0000000000107947 */ /* 0x000fea0003800000 */
.L_x_3:
[----:B------:R-:W0:Y:S02]  /*01e0*/  MUFU.RCP R3, R0 ;  /* 0x0000000000037308 */ /* 0x000e240000001000 */
[----:B0-----:R-:W-:-:S04]  /*01f0*/  FFMA R2, R0, R3, -1 ;  /* 0xbf80000000027423 */ /* 0x001fc80000000003 */
[----:B------:R-:W-:-:S04]  /*0200*/  FADD.FTZ R2, -R2, -RZ ;  /* 0x800000ff02027221 */ /* 0x000fc80000010100 */
[----:B------:R-:W-:-:S07]  /*0210*/  FFMA R3, R3, R2, R3 ;  /* 0x0000000203037223 */ /* 0x000fce0000000003 */
.L_x_4:
[----:B------:R-:W-:Y:S05]  /*0220*/  BSYNC.RECONVERGENT B0 ;  /* 0x0000000000007941 */ /* 0x000fea0003800200 */
.L_x_2:
[----:B------:R-:W-:Y:S01]  /*0230*/  STG.E desc[UR4][R4.64], R3 ;  /* 0x0000000304007986 */ /* 0x000fe2000c101904 */
[----:B------:R-:W-:Y:S05]  /*0240*/  EXIT ;  /* 0x000000000000794d */ /* 0x000fea0003800000 */
        .weak           $__internal_0_$__cuda_sm20_rcp_rn_f32_slowpath
        .type           $__internal_0_$__cuda_sm20_rcp_rn_f32_slowpath,@function
        .size           $__internal_0_$__cuda_sm20_rcp_rn_f32_slowpath,(.L_x_70 - $__internal_0_$__cuda_sm20_rcp_rn_f32_slowpath)
$__internal_0_$__cuda_sm20_rcp_rn_f32_slowpath:
[----:B------:R-:W-:Y:S01]  /*0250*/  IMAD.SHL.U32 R2, R0, 0x2, RZ ;  /* 0x0000000200027824 */ /* 0x000fe200078e00ff */
[----:B------:R-:W-:Y:S04]  /*0260*/  BSSY.RECONVERGENT B1, `(.L_x_5) ;  /* 0x0000030000017945 */ /* 0x000fe80003800200 */
[----:B------:R-:W-:-:S04]  /*0270*/  SHF.R.U32.HI R2, RZ, 0x18, R2 ;  /* 0x00000018ff027819 */ /* 0x000fc80000011602 */
[----:B------:R-:W-:-:S13]  /*0280*/  ISETP.NE.U32.AND P0, PT, R2, RZ, PT ;  /* 0x000000ff0200720c */ /* 0x000fda0003f05070 */
[----:B------:R-:W-:Y:S05]  /*0290*/  @P0 BRA `(.L_x_6) ;  /* 0x0000000000280947 */ /* 0x000fea0003800000 */
[----:B------:R-:W-:-:S04]  /*02a0*/  SHF.L.U32 R2, R0, 0x1, RZ ;  /* 0x0000000100027819 */ /* 0x000fc800000006ff */
[----:B------:R-:W-:-:S13]  /*02b0*/  ISETP.NE.AND P0, PT, R2, RZ, PT ;  /* 0x000000ff0200720c */ /* 0x000fda0003f05270 */
[----:B------:R-:W-:Y:S01]  /*02c0*/  @P0 FFMA R7, R0, 1.84467440737095516160e+19, RZ ;  /* 0x5f80000000070823 */ /* 0x000fe200000000ff */
[----:B------:R-:W-:Y:S08]  /*02d0*/  @!P0 MUFU.RCP R3, R0 ;  /* 0x0000000000038308 */ /* 0x000ff00000001000 */
[----:B------:R-:W0:Y:S02]  /*02e0*/  @P0 MUFU.RCP R2, R7 ;  /* 0x0000000700020308 */ /* 0x000e240000001000 */
[----:B0-----:R-:W-:-:S04]  /*02f0*/  @P0 FFMA R8, R7, R2, -1 ;  /* 0xbf80000007080423 */ /* 0x001fc80000000002 */
[----:B------:R-:W-:-:S04]  /*0300*/  @P0 FADD.FTZ R9, -R8, -RZ ;  /* 0x800000ff08090221 */ /* 0x000fc80000010100 */
[----:B------:R-:W-:-:S04]  /*0310*/  @P0 FFMA R2, R2, R9, R2 ;  /* 0x0000000902020223 */ /* 0x000fc80000000002 */
[----:B------:R-:W-:Y:S01]  /*0320*/  @P0 FFMA R3, R2, 1.84467440737095516160e+19, RZ ;  /* 0x5f80000002030823 */ /* 0x000fe200000000ff */
[----:B------:R-:W-:Y:S06]  /*0330*/  BRA `(.L_x_7) ;  /* 0x0000000000887947 */ /* 0x000fec0003800000 */
.L_x_6:
[----:B------:R-:W-:-:S05]  /*0340*/  VIADD R3, R2, 0xffffff03 ;  /* 0xffffff0302037836 */ /* 0x000fca0000000000 */
[----:B------:R-:W-:-:S13]  /*0350*/  ISETP.GT.U32.AND P0, PT, R3, 0x1, PT ;  /* 0x000000010300780c */ /* 0x000fda0003f04070 */
[----:B------:R-:W-:Y:S05]  /*0360*/  @P0 BRA `(.L_x_8) ;  /* 0x0000000000780947 */ /* 0x000fea0003800000 */
[----:B------:R-:W-:Y:S01]  /*0370*/  LOP3.LUT R7, R0, 0x7fffff, RZ, 0xc0, !PT ;  /* 0x007fffff00077812 */ /* 0x000fe200078ec0ff */
[----:B------:R-:W-:-:S03]  /*0380*/  IMAD.MOV.U32 R12, RZ, RZ, 0x3 ;  /* 0x00000003ff0c7424 */ /* 0x000fc600078e00ff */
[----:B------:R-:W-:Y:S02]  /*0390*/  LOP3.LUT R7, R7, 0x3f800000, RZ, 0xfc, !PT ;  /* 0x3f80000007077812 */ /* 0x000fe400078efcff */
[----:B------:R-:W-:Y:S02]  /*03a0*/  SHF.L.U32 R11, R12, R3, RZ ;  /* 0x000000030c0b7219 */ /* 0x000fe400000006ff */
[----:B------:R-:W0:Y:S02]  /*03b0*/  MUFU.RCP R8, R7 ;  /* 0x0000000700087308 */ /* 0x000e240000001000 */
[----:B0-----:R-:W-:-:S04]  /*03c0*/  FFMA R9, R7, R8, -1 ;  /* 0xbf80000007097423 */ /* 0x001fc80000000008 */
[----:B------:R-:W-:-:S04]  /*03d0*/  FADD.FTZ R9, -R9, -RZ ;  /* 0x800000ff09097221 */ /* 0x000fc80000010100 */
[CCC-:B------:R-:W-:Y:S01]  /*03e0*/  FFMA.RM R10, R8.reuse, R9.reuse, R8.reuse ;  /* 0x00000009080a7223 */ /* 0x1c0fe20000004008 */
[----:B------:R-:W-:-:S04]  /*03f0*/  FFMA.RP R9, R8, R9, R8 ;  /* 0x0000000908097223 */ /* 0x000fc80000008008 */
[C---:B------:R-:W-:Y:S02]  /*0400*/  LOP3.LUT R8, R10.reuse, 0x7fffff, RZ, 0xc0, !PT ;  /* 0x007fffff0a087812 */ /* 0x040fe400078ec0ff */
[----:B------:R-:W-:Y:S02]  /*0410*/  FSETP.NEU.FTZ.AND P0, PT, R10, R9, PT ;  /* 0x000000090a00720b */ /* 0x000fe40003f1d000 */
[----:B------:R-:W-:Y:S02]  /*0420*/  LOP3.LUT R8, R8, 0x800000, RZ, 0xfc, !PT ;  /* 0x0080000008087812 */ /* 0x000fe400078efcff */
[----:B------:R-:W-:Y:S02]  /*0430*/  SEL R9, RZ, 0xffffffff, !P0 ;  /* 0xffffffffff097807 */ /* 0x000fe40004000000 */
[----:B------:R-:W-:Y:S02]  /*0440*/  LOP3.LUT R10, R11, R8, RZ, 0xc0, !PT ;  /* 0x000000080b0a7212 */ /* 0x000fe400078ec0ff */
[----:B------:R-:W-:-:S02]  /*0450*/  IADD3 R9, PT, PT, -R9, RZ, RZ ;  /* 0x000000ff09097210 */ /* 0x000fc40007ffe1ff */
[-C--:B------:R-:W-:Y:S02]  /*0460*/  SHF.R.U32.HI R10, RZ, R3.reuse, R10 ;  /* 0x00000003ff0a7219 */ /* 0x080fe4000001160a */
[----:B------:R-:W-:Y:S02]  /*0470*/  LOP3.LUT P1, RZ, R9, R3, R8, 0xf8, !PT ;  /* 0x0000000309ff7212 */ /* 0x000fe4000782f808 */
[C---:B------:R-:W-:Y:S02]  /*0480*/  LOP3.LUT P0, RZ, R10.reuse, 0x1, RZ, 0xc0, !PT ;  /* 0x000000010aff7812 */ /* 0x040fe4000780c0ff */
[----:B------:R-:W-:-:S04]  /*0490*/  LOP3.LUT P2, RZ, R10, 0x2, RZ, 0xc0, !PT ;  /* 0x000000020aff7812 */ /* 0x000fc8000784c0ff */
[----:B------:R-:W-:Y:S02]  /*04a0*/  PLOP3.LUT P0, PT, P0, P1, P2, 0xe0, 0x0 ;  /* 0x000000000000781c */ /* 0x000fe40000703c20 */
[----:B------:R-:W-:Y:S02]  /*04b0*/  LOP3.LUT P1, RZ, R0, 0x7fffff, RZ, 0xc0, !PT ;  /* 0x007fffff00ff7812 */ /* 0x000fe4000782c0ff */
[----:B------:R-:W-:-:S05]  /*04c0*/  SEL R3, RZ, 0x1, !P0 ;  /* 0x00000001ff037807 */ /* 0x000fca0004000000 */
[----:B------:R-:W-:-:S05]  /*04d0*/  IMAD.MOV R3, RZ, RZ, -R3 ;  /* 0x000000ffff037224 */ /* 0x000fca00078e0a03 */
[----:B------:R-:W-:Y:S01]  /*04e0*/  ISETP.GE.AND P0, PT, R3, RZ, PT ;  /* 0x000000ff0300720c */ /* 0x000fe20003f06270 */
[----:B------:R-:W-:-:S05]  /*04f0*/  VIADD R3, R2, 0xffffff04 ;  /* 0xffffff0402037836 */ /* 0x000fca0000000000 */
[----:B------:R-:W-:-:S07]  /*0500*/  SHF.R.U32.HI R3, RZ, R3, R8 ;  /* 0x00000003ff037219 */ /* 0x000fce0000011608 */
[----:B------:R-:W-:-:S05]  /*0510*/  @!P0 IADD3 R3, PT, PT, R3, 0x1, RZ ;  /* 0x0000000103038810 */ /* 0x000fca0007ffe0ff */
[----:B------:R-:W-:-:S05]  /*0520*/  @!P1 IMAD.SHL.U32 R3, R3, 0x2, RZ ;  /* 0x0000000203039824 */ /* 0x000fca00078e00ff */
[----:B------:R-:W-:Y:S01]  /*0530*/  LOP3.LUT R3, R3, 0x80000000, R0, 0xf8, !PT ;  /* 0x8000000003037812 */ /* 0x000fe200078ef800 */
[----:B------:R-:W-:Y:S06]  /*0540*/  BRA `(.L_x_7) ;  /* 0x0000000000047947 */ /* 0x000fec0003800000 */
.L_x_8:
[----:B------:R0:W1:Y:S02]  /*0550*/  MUFU.RCP R3, R0 ;  /* 0x0000000000037308 */ /* 0x0000640000001000 */
.L_x_7:
[----:B------:R-:W-:Y:S05]  /*0560*/  BSYNC.RECONVERGENT B1 ;  /* 0x0000000000017941 */ /* 0x000fea0003800200 */
.L_x_5:
[----:B------:R-:W-:-:S04]  /*0570*/  HFMA2 R7, -RZ, RZ, 0, 0 ;  /* 0x00000000ff077431 */ /* 0x000fc800000001ff */
[----:B01----:R-:W-:Y:S05]  /*0580*/  RET.REL.NODEC R6 `(_Z13sigmoidKernelPfi) ;  /* 0xfffffff8069c7950 */ /* 0x003fea0003c3ffff */
.L_x_9:
        /* <DEDUP_REMOVED lines=15> */
.L_x_70:


//--------------------- .text._Z13softmaxKernelPfif --------------------------
	.section	.text._Z13softmaxKernelPfif,"ax",@progbits
	.align	128
        .global         _Z13softmaxKernelPfif
        .type           _Z13softmaxKernelPfif,@function
        .size           _Z13softmaxKernelPfif,(.L_x_71 - _Z13softmaxKernelPfif)
        .other          _Z13softmaxKernelPfif,@"STO_CUDA_ENTRY STV_DEFAULT"
_Z13softmaxKernelPfif:
.text._Z13softmaxKernelPfif:
        /* <DEDUP_REMOVED lines=9> */
[----:B------:R-:W1:Y:S07]  /*0090*/  LDCU.64 UR4, c[0x0][0x358] ;  /* 0x00006b00ff0477ac */ /* 0x000e6e0008000a00 */
[----:B------:R-:W2:Y:S01]  /*00a0*/  LDC R9, c[0x0][0x38c] ;  /* 0x0000e300ff097b82 */ /* 0x000ea20000000800 */
[----:B0-----:R-:W-:-:S05]  /*00b0*/  IMAD.WIDE R4, R3, 0x4, R4 ;  /* 0x0000000403047825 */ /* 0x001fca00078e0204 */
[----:B-1----:R-:W3:Y:S01]  /*00c0*/  LDG.E R0, desc[UR4][R4.64] ;  /* 0x0000000404007981 */ /* 0x002ee2000c1e1900 */
[----:B------:R-:W-:Y:S01]  /*00d0*/  IMAD.MOV.U32 R3, RZ, RZ, 0x3bbb989d ;  /* 0x3bbb989dff037424 */ /* 0x000fe200078e00ff */
[----:B------:R-:W-:Y:S01]  /*00e0*/  BSSY.RECONVERGENT B0, `(.L_x_10) ;  /* 0x0000015000007945 */ /* 0x000fe20003800200 */
[----:B------:R-:W-:Y:S01]  /*00f0*/  IMAD.MOV.U32 R7, RZ, RZ, 0x437c0000 ;  /* 0x437c0000ff077424 */ /* 0x000fe200078e00ff */
[----:B--2---:R-:W0:Y:S01]  /*0100*/  MUFU.RCP R6, R9 ;  /* 0x0000000900067308 */ /* 0x004e220000001000 */
[----:B---3--:R-:W-:-:S04]  /*0110*/  FFMA.SAT R2, R0, R3, 0.5 ;  /* 0x3f00000000027423 */ /* 0x008fc80000002003 */
[----:B------:R-:W-:Y:S01]  /*0120*/  FFMA.RM R2, R2, R7, 12582913 ;  /* 0x4b40000102027423 */ /* 0x000fe20000004007 */
[----:B0-----:R-:W-:-:S03]  /*0130*/  FFMA R7, R6, -R9, 1 ;  /* 0x3f80000006077423 */ /* 0x001fc60000000809 */
[----:B------:R-:W-:Y:S01]  /*0140*/  FADD R3, R2, -12583039 ;  /* 0xcb40007f02037421 */ /* 0x000fe20000000000 */
[----:B------:R-:W-:-:S03]  /*0150*/  FFMA R7, R6, R7, R6 ;  /* 0x0000000706077223 */ /* 0x000fc60000000006 */
[----:B------:R-:W-:-:S04]  /*0160*/  FFMA R3, R0, 1.4426950216293334961, -R3 ;  /* 0x3fb8aa3b00037823 */ /* 0x000fc80000000803 */
[----:B------:R-:W-:Y:S01]  /*0170*/  FFMA R3, R0, 1.925963033500011079e-08, R3 ;  /* 0x32a5706000037823 */ /* 0x000fe20000000003 */
[----:B------:R-:W-:-:S05]  /*0180*/  IMAD.SHL.U32 R0, R2, 0x800000, RZ ;  /* 0x0080000002007824 */ /* 0x000fca00078e00ff */
[----:B------:R-:W0:Y:S02]  /*0190*/  MUFU.EX2 R3, R3 ;  /* 0x0000000300037308 */ /* 0x000e240000000800 */
[----:B0-----:R-:W-:-:S06]  /*01a0*/  FMUL R0, R0, R3 ;  /* 0x0000000300007220 */ /* 0x001fcc0000400000 */
[----:B------:R-:W0:Y:S01]  /*01b0*/  FCHK P0, R0, R9 ;  /* 0x0000000900007302 */ /* 0x000e220000000000 */
[----:B------:R-:W-:-:S04]  /*01c0*/  FFMA R2, R0, R7, RZ ;  /* 0x0000000700027223 */ /* 0x000fc800000000ff */
[----:B------:R-:W-:-:S04]  /*01d0*/  FFMA R6, R2, -R9, R0 ;  /* 0x8000000902067223 */ /* 0x000fc80000000000 */
[----:B------:R-:W-:Y:S01]  /*01e0*/  FFMA R7, R7, R6, R2 ;  /* 0x0000000607077223 */ /* 0x000fe20000000002 */
[----:B0-----:R-:W-:Y:S06]  /*01f0*/  @!P0 BRA `(.L_x_11) ;  /* 0x00000000000c8947 */ /* 0x001fec0003800000 */
[----:B------:R-:W-:-:S07]  /*0200*/  MOV R2, 0x220 ;  /* 0x0000022000027802 */ /* 0x000fce0000000f00 */
[----:B------:R-:W-:Y:S05]  /*0210*/  CALL.REL.NOINC `($__internal_1_$__cuda_sm3x_div_rn_noftz_f32_slowpath) ;  /* 0x0000000000107944 */ /* 0x000fea0003c00000 */
[----:B------:R-:W-:-:S07]  /*0220*/  IMAD.MOV.U32 R7, RZ, RZ, R0 ;  /* 0x000000ffff077224 */ /* 0x000fce00078e0000 */
.L_x_11:
[----:B------:R-:W-:Y:S05]  /*0230*/  BSYNC.RECONVERGENT B0 ;  /* 0x0000000000007941 */ /* 0x000fea0003800200 */
.L_x_10:
[----:B------:R-:W-:Y:S01]  /*0240*/  STG.E desc[UR4][R4.64], R7 ;  /* 0x0000000704007986 */ /* 0x000fe2000c101904 */
[----:B------:R-:W-:Y:S05]  /*0250*/  EXIT ;  /* 0x000000000000794d */ /* 0x000fea0003800000 */
        .weak           $__internal_1_$__cuda_sm3x_div_rn_noftz_f32_slowpath
        .type           $__internal_1_$__cuda_sm3x_div_rn_noftz_f32_slowpath,@function
        .size           $__internal_1_$__cuda_sm3x_div_rn_noftz_f32_slowpath,(.L_x_71 - $__internal_1_$__cuda_sm3x_div_rn_noftz_f32_slowpath)
$__internal_1_$__cuda_sm3x_div_rn_noftz_f32_slowpath:
[----:B------:R-:W0:Y:S01]  /*0260*/  LDC R3, c[0x0][0x38c] ;  /* 0x0000e300ff037b82 */ /* 0x000e220000000800 */
[--C-:B------:R-:W-:Y:S01]  /*0270*/  SHF.R.U32.HI R6, RZ, 0x17, R0.reuse ;  /* 0x00000017ff067819 */ /* 0x100fe20000011600 */
[----:B------:R-:W1:Y:S01]  /*0280*/  LDCU UR6, c[0x0][0x38c] ;  /* 0x00007180ff0677ac */ /* 0x000e620008000800 */
[----:B------:R-:W-:Y:S01]  /*0290*/  BSSY.RECONVERGENT B1, `(.L_x_12) ;  /* 0x0000064000017945 */ /* 0x000fe20003800200 */
[----:B------:R-:W-:Y:S01]  /*02a0*/  IMAD.MOV.U32 R8, RZ, RZ, R0 ;  /* 0x000000ffff087224 */ /* 0x000fe200078e0000 */
[----:B------:R-:W-:-:S05]  /*02b0*/  LOP3.LUT R6, R6, 0xff, RZ, 0xc0, !PT ;  /* 0x000000ff06067812 */ /* 0x000fca00078ec0ff */
[----:B------:R-:W-:Y:S02]  /*02c0*/  VIADD R11, R6, 0xffffffff ;  /* 0xffffffff060b7836 */ /* 0x000fe40000000000 */
[----:B-1----:R-:W-:Y:S01]  /*02d0*/  IMAD.U32 R9, RZ, RZ, UR6 ;  /* 0x00000006ff097e24 */ /* 0x002fe2000f8e00ff */
[----:B0-----:R-:W-:-:S04]  /*02e0*/  SHF.R.U32.HI R7, RZ, 0x17, R3 ;  /* 0x00000017ff077819 */ /* 0x001fc80000011603 */
[----:B------:R-:W-:-:S05]  /*02f0*/  LOP3.LUT R7, R7, 0xff, RZ, 0xc0, !PT ;  /* 0x000000ff07077812 */ /* 0x000fca00078ec0ff */
[----:B------:R-:W-:-:S05]  /*0300*/  VIADD R12, R7, 0xffffffff ;  /* 0xffffffff070c7836 */ /* 0x000fca0000000000 */
[----:B------:R-:W-:-:S04]  /*0310*/  ISETP.GT.U32.AND P0, PT, R12, 0xfd, PT ;  /* 0x000000fd0c00780c */ /* 0x000fc80003f04070 */
[----:B------:R-:W-:-:S13]  /*0320*/  ISETP.GT.U32.OR P0, PT, R11, 0xfd, P0 ;  /* 0x000000fd0b00780c */ /* 0x000fda0000704470 */
[----:B------:R-:W-:Y:S01]  /*0330*/  @!P0 IMAD.MOV.U32 R10, RZ, RZ, RZ ;  /* 0x000000ffff0a8224 */ /* 0x000fe200078e00ff */
[----:B------:R-:W-:Y:S06]  /*0340*/  @!P0 BRA `(.L_x_13) ;  /* 0x00000000005c8947 */ /* 0x000fec0003800000 */
[----:B------:R-:W-:Y:S02]  /*0350*/  FSETP.GTU.FTZ.AND P1, PT, |R3|, +INF , PT ;  /* 0x7f8000000300780b */ /* 0x000fe40003f3c200 */
[----:B------:R-:W-:-:S04]  /*0360*/  FSETP.GTU.FTZ.AND P0, PT, |R0|, +INF , PT ;  /* 0x7f8000000000780b */ /* 0x000fc80003f1c200 */
[----:B------:R-:W-:-:S13]  /*0370*/  PLOP3.LUT P0, PT, P0, P1, PT, 0xf8, 0x8f ;  /* 0x00000000008f781c */ /* 0x000fda0000703f70 */
[----:B------:R-:W-:Y:S05]  /*0380*/  @P0 BRA `(.L_x_14) ;  /* 0x00000004004c0947 */ /* 0x000fea0003800000 */
[----:B------:R-:W-:-:S13]  /*0390*/  LOP3.LUT P0, RZ, R9, 0x7fffffff, R8, 0xc8, !PT ;  /* 0x7fffffff09ff7812 */ /* 0x000fda000780c808 */
[----:B------:R-:W-:Y:S05]  /*03a0*/  @!P0 BRA `(.L_x_15) ;  /* 0x00000004003c8947 */ /* 0x000fea0003800000 */
[C---:B------:R-:W-:Y:S02]  /*03b0*/  FSETP.NEU.FTZ.AND P2, PT, |R0|.reuse, +INF , PT ;  /* 0x7f8000000000780b */ /* 0x040fe40003f5d200 */
[----:B------:R-:W-:Y:S02]  /*03c0*/  FSETP.NEU.FTZ.AND P1, PT, |R3|, +INF , PT ;  /* 0x7f8000000300780b */ /* 0x000fe40003f3d200 */
[----:B------:R-:W-:-:S11]  /*03d0*/  FSETP.NEU.FTZ.AND P0, PT, |R0|, +INF , PT ;  /* 0x7f8000000000780b */ /* 0x000fd60003f1d200 */
[----:B------:R-:W-:Y:S05]  /*03e0*/  @!P1 BRA !P2, `(.L_x_15) ;  /* 0x00000004002c9947 */ /* 0x000fea0005000000 */
[----:B------:R-:W-:-:S04]  /*03f0*/  LOP3.LUT P2, RZ, R8, 0x7fffffff, RZ, 0xc0, !PT ;  /* 0x7fffffff08ff7812 */ /* 0x000fc8000784c0ff */
[----:B------:R-:W-:-:S13]  /*0400*/  PLOP3.LUT P1, PT, P1, P2, PT, 0x2f, 0xf2 ;  /* 0x0000000000f2781c */ /* 0x000fda0000f24577 */
[----:B------:R-:W-:Y:S05]  /*0410*/  @P1 BRA `(.L_x_16) ;  /* 0x0000000400181947 */ /* 0x000fea0003800000 */
[----:B------:R-:W-:-:S04]  /*0420*/  LOP3.LUT P1, RZ, R9, 0x7fffffff, RZ, 0xc0, !PT ;  /* 0x7fffffff09ff7812 */ /* 0x000fc8000782c0ff */
[----:B------:R-:W-:-:S13]  /*0430*/  PLOP3.LUT P0, PT, P0, P1, PT, 0x2f, 0xf2 ;  /* 0x0000000000f2781c */ /* 0x000fda0000702577 */
[----:B------:R-:W-:Y:S05]  /*0440*/  @P0 BRA `(.L_x_17) ;  /* 0x0000000400000947 */ /* 0x000fea0003800000 */
[----:B------:R-:W-:Y:S02]  /*0450*/  ISETP.GE.AND P0, PT, R11, RZ, PT ;  /* 0x000000ff0b00720c */ /* 0x000fe40003f06270 */
[----:B------:R-:W-:-:S11]  /*0460*/  ISETP.GE.AND P1, PT, R12, RZ, PT ;  /* 0x000000ff0c00720c */ /* 0x000fd60003f26270 */
[----:B------:R-:W-:Y:S02]  /*0470*/  @P0 IMAD.MOV.U32 R10, RZ, RZ, RZ ;  /* 0x000000ffff0a0224 */ /* 0x000fe400078e00ff */
[----:B------:R-:W-:Y:S01]  /*0480*/  @!P0 FFMA R8, R0, 1.84467440737095516160e+19, RZ ;  /* 0x5f80000000088823 */ /* 0x000fe200000000ff */
[----:B------:R-:W-:Y:S02]  /*0490*/  @!P0 IMAD.MOV.U32 R10, RZ, RZ, -0x40 ;  /* 0xffffffc0ff0a8424 */ /* 0x000fe400078e00ff */
[----:B------:R-:W-:Y:S02]  /*04a0*/  @!P1 FFMA R9, R3, 1.84467440737095516160e+19, RZ ;  /* 0x5f80000003099823 */ /* 0x000fe400000000ff */
[----:B------:R-:W-:-:S07]  /*04b0*/  @!P1 VIADD R10, R10, 0x40 ;  /* 0x000000400a0a9836 */ /* 0x000fce0000000000 */
.L_x_13:
[----:B------:R-:W-:Y:S01]  /*04c0*/  LEA R0, R7, 0xc0800000, 0x17 ;  /* 0xc080000007007811 */ /* 0x000fe200078eb8ff */
[----:B------:R-:W-:Y:S01]  /*04d0*/  VIADD R6, R6, 0xffffff81 ;  /* 0xffffff8106067836 */ /* 0x000fe20000000000 */
[----:B------:R-:W-:Y:S03]  /*04e0*/  BSSY.RECONVERGENT B2, `(.L_x_18) ;  /* 0x0000035000027945 */ /* 0x000fe60003800200 */
[----:B------:R-:W-:Y:S01]  /*04f0*/  IMAD.IADD R9, R9, 0x1, -R0 ;  /* 0x0000000109097824 */ /* 0x000fe200078e0a00 */
[C---:B------:R-:W-:Y:S01]  /*0500*/  IADD3 R7, PT, PT, R6.reuse, 0x7f, -R7 ;  /* 0x0000007f06077810 */ /* 0x040fe20007ffe807 */
[----:B------:R-:W-:Y:S02]  /*0510*/  IMAD R0, R6, -0x800000, R8 ;  /* 0xff80000006007824 */ /* 0x000fe400078e0208 */
[----:B------:R-:W0:Y:S01]  /*0520*/  MUFU.RCP R3, R9 ;  /* 0x0000000900037308 */ /* 0x000e220000001000 */
[----:B------:R-:W-:Y:S01]  /*0530*/  FADD.FTZ R11, -R9, -RZ ;  /* 0x800000ff090b7221 */ /* 0x000fe20000010100 */
[----:B------:R-:W-:-:S03]  /*0540*/  IMAD.IADD R7, R7, 0x1, R10 ;  /* 0x0000000107077824 */ /* 0x000fc600078e020a */
[----:B0-----:R-:W-:-:S04]  /*0550*/  FFMA R12, R3, R11, 1 ;  /* 0x3f800000030c7423 */ /* 0x001fc8000000000b */
[----:B------:R-:W-:-:S04]  /*0560*/  FFMA R12, R3, R12, R3 ;  /* 0x0000000c030c7223 */ /* 0x000fc80000000003 */
[----:B------:R-:W-:-:S04]  /*0570*/  FFMA R3, R0, R12, RZ ;  /* 0x0000000c00037223 */ /* 0x000fc800000000ff */
[----:B------:R-:W-:-:S04]  /*0580*/  FFMA R8, R11, R3, R0 ;  /* 0x000000030b087223 */ /* 0x000fc80000000000 */
[----:B------:R-:W-:-:S04]  /*0590*/  FFMA R13, R12, R8, R3 ;  /* 0x000000080c0d7223 */ /* 0x000fc80000000003 */
[----:B------:R-:W-:-:S04]  /*05a0*/  FFMA R8, R11, R13, R0 ;  /* 0x0000000d0b087223 */ /* 0x000fc80000000000 */
[----:B------:R-:W-:-:S05]  /*05b0*/  FFMA R0, R12, R8, R13 ;  /* 0x000000080c007223 */ /* 0x000fca000000000d */
[----:B------:R-:W-:-:S04]  /*05c0*/  SHF.R.U32.HI R3, RZ, 0x17, R0 ;  /* 0x00000017ff037819 */ /* 0x000fc80000011600 */
[----:B------:R-:W-:-:S05]  /*05d0*/  LOP3.LUT R3, R3, 0xff, RZ, 0xc0, !PT ;  /* 0x000000ff03037812 */ /* 0x000fca00078ec0ff */
[----:B------:R-:W-:-:S04]  /*05e0*/  IMAD.IADD R9, R3, 0x1, R7 ;  /* 0x0000000103097824 */ /* 0x000fc800078e0207 */
[----:B------:R-:W-:-:S05]  /*05f0*/  VIADD R3, R9, 0xffffffff ;  /* 0xffffffff09037836 */ /* 0x000fca0000000000 */
[----:B------:R-:W-:-:S13]  /*0600*/  ISETP.GE.U32.AND P0, PT, R3, 0xfe, PT ;  /* 0x000000fe0300780c */ /* 0x000fda0003f06070 */
[----:B------:R-:W-:Y:S05]  /*0610*/  @!P0 BRA `(.L_x_19) ;  /* 0x0000000000808947 */ /* 0x000fea0003800000 */
[----:B------:R-:W-:-:S13]  /*0620*/  ISETP.GT.AND P0, PT, R9, 0xfe, PT ;  /* 0x000000fe0900780c */ /* 0x000fda0003f04270 */
[----:B------:R-:W-:Y:S05]  /*0630*/  @P0 BRA `(.L_x_20) ;  /* 0x00000000006c0947 */ /* 0x000fea0003800000 */
[----:B------:R-:W-:-:S13]  /*0640*/  ISETP.GE.AND P0, PT, R9, 0x1, PT ;  /* 0x000000010900780c */ /* 0x000fda0003f06270 */
[----:B------:R-:W-:Y:S05]  /*0650*/  @P0 BRA `(.L_x_21) ;  /* 0x0000000000740947 */ /* 0x000fea0003800000 */
[----:B------:R-:W-:Y:S02]  /*0660*/  ISETP.GE.AND P0, PT, R9, -0x18, PT ;  /* 0xffffffe80900780c */ /* 0x000fe40003f06270 */
[----:B------:R-:W-:-:S11]  /*0670*/  LOP3.LUT R0, R0, 0x80000000, RZ, 0xc0, !PT ;  /* 0x8000000000007812 */ /* 0x000fd600078ec0ff */
[----:B------:R-:W-:Y:S05]  /*0680*/  @!P0 BRA `(.L_x_21) ;  /* 0x0000000000688947 */ /* 0x000fea0003800000 */
[CCC-:B------:R-:W-:Y:S01]  /*0690*/  FFMA.RZ R3, R12.reuse, R8.reuse, R13.reuse ;  /* 0x000000080c037223 */ /* 0x1c0fe2000000c00d */
[CCC-:B------:R-:W-:Y:S01]  /*06a0*/  FFMA.RM R6, R12.reuse, R8.reuse, R13.reuse ;  /* 0x000000080c067223 */ /* 0x1c0fe2000000400d */
[C---:B------:R-:W-:Y:S02]  /*06b0*/  ISETP.NE.AND P2, PT, R9.reuse, RZ, PT ;  /* 0x000000ff0900720c */ /* 0x040fe40003f45270 */
[----:B------:R-:W-:Y:S02]  /*06c0*/  ISETP.NE.AND P1, PT, R9, RZ, PT ;  /* 0x000000ff0900720c */ /* 0x000fe40003f25270 */
[----:B------:R-:W-:Y:S01]  /*06d0*/  LOP3.LUT R7, R3, 0x7fffff, RZ, 0xc0, !PT ;  /* 0x007fffff03077812 */ /* 0x000fe200078ec0ff */
[----:B------:R-:W-:Y:S01]  /*06e0*/  FFMA.RP R3, R12, R8, R13 ;  /* 0x000000080c037223 */ /* 0x000fe2000000800d */
[----:B------:R-:W-:Y:S02]  /*06f0*/  VIADD R8, R9, 0x20 ;  /* 0x0000002009087836 */ /* 0x000fe40000000000 */
[----:B------:R-:W-:Y:S01]  /*0700*/  LOP3.LUT R7, R7, 0x800000, RZ, 0xfc, !PT ;  /* 0x0080000007077812 */ /* 0x000fe200078efcff */
[----:B------:R-:W-:Y:S01]  /*0710*/  IMAD.MOV R9, RZ, RZ, -R9 ;  /* 0x000000ffff097224 */ /* 0x000fe200078e0a09 */
[----:B------:R-:W-:-:S02]  /*0720*/  FSETP.NEU.FTZ.AND P0, PT, R3, R6, PT ;  /* 0x000000060300720b */ /* 0x000fc40003f1d000 */
[----:B------:R-:W-:Y:S02]  /*0730*/  SHF.L.U32 R8, R7, R8, RZ ;  /* 0x0000000807087219 */ /* 0x000fe400000006ff */
[----:B------:R-:W-:Y:S02]  /*0740*/  SEL R6, R9, RZ, P2 ;  /* 0x000000ff09067207 */ /* 0x000fe40001000000 */
[----:B------:R-:W-:Y:S02]  /*0750*/  ISETP.NE.AND P1, PT, R8, RZ, P1 ;  /* 0x000000ff0800720c */ /* 0x000fe40000f25270 */
[----:B------:R-:W-:Y:S02]  /*0760*/  SHF.R.U32.HI R6, RZ, R6, R7 ;  /* 0x00000006ff067219 */ /* 0x000fe40000011607 */
[----:B------:R-:W-:Y:S02]  /*0770*/  PLOP3.LUT P0, PT, P0, P1, PT, 0xf8, 0x8f ;  /* 0x00000000008f781c */ /* 0x000fe40000703f70 */
[----:B------:R-:W-:-:S02]  /*0780*/  SHF.R.U32.HI R8, RZ, 0x1, R6 ;  /* 0x00000001ff087819 */ /* 0x000fc40000011606 */
[----:B------:R-:W-:-:S04]  /*0790*/  SEL R3, RZ, 0x1, !P0 ;  /* 0x00000001ff037807 */ /* 0x000fc80004000000 */
[----:B------:R-:W-:-:S04]  /*07a0*/  LOP3.LUT R3, R3, 0x1, R8, 0xf8, !PT ;  /* 0x0000000103037812 */ /* 0x000fc800078ef808 */
[----:B------:R-:W-:-:S05]  /*07b0*/  LOP3.LUT R3, R3, R6, RZ, 0xc0, !PT ;  /* 0x0000000603037212 */ /* 0x000fca00078ec0ff */
[----:B------:R-:W-:-:S05]  /*07c0*/  IMAD.IADD R3, R8, 0x1, R3 ;  /* 0x0000000108037824 */ /* 0x000fca00078e0203 */
[----:B------:R-:W-:Y:S01]  /*07d0*/  LOP3.LUT R0, R3, R0, RZ, 0xfc, !PT ;  /* 0x0000000003007212 */ /* 0x000fe200078efcff */
[----:B------:R-:W-:Y:S06]  /*07e0*/  BRA `(.L_x_21) ;  /* 0x0000000000107947 */ /* 0x000fec0003800000 */
.L_x_20:
[----:B------:R-:W-:-:S04]  /*07f0*/  LOP3.LUT R0, R0, 0x80000000, RZ, 0xc0, !PT ;  /* 0x8000000000007812 */ /* 0x000fc800078ec0ff */
[----:B------:R-:W-:Y:S01]  /*0800*/  LOP3.LUT R0, R0, 0x7f800000, RZ, 0xfc, !PT ;  /* 0x7f80000000007812 */ /* 0x000fe200078efcff */
[----:B------:R-:W-:Y:S06]  /*0810*/  BRA `(.L_x_21) ;  /* 0x0000000000047947 */ /* 0x000fec0003800000 */
.L_x_19:
[----:B------:R-:W-:-:S07]  /*0820*/  IMAD R0, R7, 0x800000, R0 ;  /* 0x0080000007007824 */ /* 0x000fce00078e0200 */
.L_x_21:
[----:B------:R-:W-:Y:S05]  /*0830*/  BSYNC.RECONVERGENT B2 ;  /* 0x0000000000027941 */ /* 0x000fea0003800200 */
.L_x_18:
[----:B------:R-:W-:Y:S05]  /*0840*/  BRA `(.L_x_22) ;  /* 0x0000000000207947 */ /* 0x000fea0003800000 */
.L_x_17:
[----:B------:R-:W-:-:S04]  /*0850*/  LOP3.LUT R0, R9, 0x80000000, R8, 0x48, !PT ;  /* 0x8000000009007812 */ /* 0x000fc800078e4808 */
[----:B------:R-:W-:Y:S01]  /*0860*/  LOP3.LUT R0, R0, 0x7f800000, RZ, 0xfc, !PT ;  /* 0x7f80000000007812 */ /* 0x000fe200078efcff */
[----:B------:R-:W-:Y:S06]  /*0870*/  BRA `(.L_x_22) ;  /* 0x0000000000147947 */ /* 0x000fec0003800000 */
.L_x_16:
[----:B------:R-:W-:Y:S01]  /*0880*/  LOP3.LUT R0, R9, 0x80000000, R8, 0x48, !PT ;  /* 0x8000000009007812 */ /* 0x000fe200078e4808 */
[----:B------:R-:W-:Y:S06]  /*0890*/  BRA `(.L_x_22) ;  /* 0x00000000000c7947 */ /* 0x000fec0003800000 */
.L_x_15:
[----:B------:R-:W0:Y:S01]  /*08a0*/  MUFU.RSQ R0, -QNAN ;  /* 0xffc0000000007908 */ /* 0x000e220000001400 */
[----:B------:R-:W-:Y:S05]  /*08b0*/  BRA `(.L_x_22) ;  /* 0x0000000000047947 */ /* 0x000fea0003800000 */
.L_x_14:
[----:B------:R-:W-:-:S07]  /*08c0*/  FADD.FTZ R0, R0, R3 ;  /* 0x0000000300007221 */ /* 0x000fce0000010000 */
.L_x_22:
[----:B------:R-:W-:Y:S05]  /*08d0*/  BSYNC.RECONVERGENT B1 ;  /* 0x0000000000017941 */ /* 0x000fea0003800200 */
.L_x_12:
[----:B------:R-:W-:-:S04]  /*08e0*/  IMAD.MOV.U32 R3, RZ, RZ, 0x0 ;  /* 0x00000000ff037424 */ /* 0x000fc800078e00ff */
[----:B0-----:R-:W-:Y:S05]  /*08f0*/  RET.REL.NODEC R2 `(_Z13softmaxKernelPfif) ;  /* 0xfffffff402c07950 */ /* 0x001fea0003c3ffff */
.L_x_23:
        /* <DEDUP_REMOVED lines=16> */
.L_x_71:


//--------------------- .text._Z16avgpoolingKernelPfS_ii --------------------------
	.section	.text._Z16avgpoolingKernelPfS_ii,"ax",@progbits
	.align	128
        .global         _Z16avgpoolingKernelPfS_ii
        .type           _Z16avgpoolingKernelPfS_ii,@function
        .size           _Z16avgpoolingKernelPfS_ii,(.L_x_72 - _Z16avgpoolingKernelPfS_ii)
        .other          _Z16avgpoolingKernelPfS_ii,@"STO_CUDA_ENTRY STV_DEFAULT"
_Z16avgpoolingKernelPfS_ii:
.text._Z16avgpoolingKernelPfS_ii:
[----:B------:R-:W-:Y:S08]  /*0000*/  LDC R1, c[0x0][0x37c] ;  /* 0x0000df00ff017b82 */ /* 0x000ff00000000800 */
[----:B------:R-:W0:Y:S08]  /*0010*/  LDC.64 R2, c[0x0][0x390] ;  /* 0x0000e400ff027b82 */ /* 0x000e300000000a00 */
[----:B------:R-:W1:Y:S01]  /*0020*/  S2UR UR4, SR_CTAID.X ;  /* 0x00000000000479c3 */ /* 0x000e620000002500 */
[----:B0-----:R-:W-:-:S04]  /*0030*/  IABS R5, R3 ;  /* 0x0000000300057213 */ /* 0x001fc80000000000 */
[----:B------:R-:W0:Y:S08]  /*0040*/  I2F.RP R0, R5 ;  /* 0x0000000500007306 */ /* 0x000e300000209400 */
[----:B0-----:R-:W0:Y:S02]  /*0050*/  MUFU.RCP R0, R0 ;  /* 0x0000000000007308 */ /* 0x001e240000001000 */
[----:B0-----:R-:W-:-:S06]  /*0060*/  VIADD R6, R0, 0xffffffe ;  /* 0x0ffffffe00067836 */ /* 0x001fcc0000000000 */
[----:B------:R0:W2:Y:S02]  /*0070*/  F2I.FTZ.U32.TRUNC.NTZ R7, R6 ;  /* 0x0000000600077305 */ /* 0x0000a4000021f000 */
[----:B0-----:R-:W-:Y:S02]  /*0080*/  HFMA2 R6, -RZ, RZ, 0, 0 ;  /* 0x00000000ff067431 */ /* 0x001fe400000001ff */
[----:B--2---:R-:W-:-:S04]  /*0090*/  IMAD.MOV R4, RZ, RZ, -R7 ;  /* 0x000000ffff047224 */ /* 0x004fc800078e0a07 */
[----:B------:R-:W-:Y:S01]  /*00a0*/  IMAD R9, R4, R5, RZ ;  /* 0x0000000504097224 */ /* 0x000fe200078e02ff */
[----:B------:R-:W-:Y:S02]  /*00b0*/  IABS R4, R2 ;  /* 0x0000000200047213 */ /* 0x000fe40000000000 */
[----:B------:R-:W-:Y:S01]  /*00c0*/  LOP3.LUT R2, R2, R3, RZ, 0x3c, !PT ;  /* 0x0000000302027212 */ /* 0x000fe200078e3cff */
[----:B------:R-:W-:Y:S02]  /*00d0*/  IMAD.HI.U32 R7, R7, R9, R6 ;  /* 0x0000000907077227 */ /* 0x000fe400078e0006 */
[----:B------:R-:W1:Y:S04]  /*00e0*/  S2R R9, SR_TID.X ;  /* 0x0000000000097919 */ /* 0x000e680000002100 */
[----:B------:R-:W-:-:S04]  /*00f0*/  IMAD.HI.U32 R8, R7, R4, RZ ;  /* 0x0000000407087227 */ /* 0x000fc800078e00ff */
[----:B------:R-:W-:-:S04]  /*0100*/  IMAD.MOV R0, RZ, RZ, -R8 ;  /* 0x000000ffff007224 */ /* 0x000fc800078e0a08 */
[C---:B------:R-:W-:Y:S02]  /*0110*/  IMAD R0, R5.reuse, R0, R4 ;  /* 0x0000000005007224 */ /* 0x040fe400078e0204 */
[----:B------:R-:W1:Y:S03]  /*0120*/  LDC R4, c[0x0][0x360] ;  /* 0x0000d800ff047b82 */ /* 0x000e660000000800 */
[----:B------:R-:W-:-:S13]  /*0130*/  ISETP.GT.U32.AND P1, PT, R5, R0, PT ;  /* 0x000000000500720c */ /* 0x000fda0003f24070 */
[----:B------:R-:W-:Y:S01]  /*0140*/  @!P1 IMAD.IADD R0, R0, 0x1, -R5 ;  /* 0x0000000100009824 */ /* 0x000fe200078e0a05 */
[----:B------:R-:W-:Y:S02]  /*0150*/  @!P1 IADD3 R8, PT, PT, R8, 0x1, RZ ;  /* 0x0000000108089810 */ /* 0x000fe40007ffe0ff */
[----:B------:R-:W-:Y:S02]  /*0160*/  ISETP.GE.AND P1, PT, R2, RZ, PT ;  /* 0x000000ff0200720c */ /* 0x000fe40003f26270 */
[----:B------:R-:W-:Y:S01]  /*0170*/  ISETP.GE.U32.AND P0, PT, R0, R5, PT ;  /* 0x000000050000720c */ /* 0x000fe20003f06070 */
[----:B-1----:R-:W-:Y:S02]  /*0180*/  IMAD R4, R4, UR4, R9 ;  /* 0x0000000404047c24 */ /* 0x002fe4000f8e0209 */
[----:B------:R-:W-:-:S05]  /*0190*/  IMAD R9, R3, R3, RZ ;  /* 0x0000000303097224 */ /* 0x000fca00078e02ff */
[----:B------:R-:W-:-:S05]  /*01a0*/  ISETP.GE.AND P2, PT, R4, R9, PT ;  /* 0x000000090400720c */ /* 0x000fca0003f46270 */
[----:B------:R-:W-:-:S08]  /*01b0*/  @P0 VIADD R8, R8, 0x1 ;  /* 0x0000000108080836 */ /* 0x000fd00000000000 */
[----:B------:R-:W-:Y:S05]  /*01c0*/  @P2 EXIT ;  /* 0x000000000000294d */ /* 0x000fea0003800000 */
[----:B------:R-:W-:Y:S01]  /*01d0*/  @!P1 IMAD.MOV R8, RZ, RZ, -R8 ;  /* 0x000000ffff089224 */ /* 0x000fe200078e0a08 */
[----:B------:R-:W-:Y:S01]  /*01e0*/  ISETP.NE.AND P0, PT, R3, RZ, PT ;  /* 0x000000ff0300720c */ /* 0x000fe20003f05270 */
[----:B------:R-:W0:Y:S01]  /*01f0*/  LDCU.64 UR8, c[0x0][0x358] ;  /* 0x00006b00ff0877ac */ /* 0x000e220008000a00 */
[----:B------:R-:W-:Y:S02]  /*0200*/  LOP3.LUT R9, RZ, R3, RZ, 0x33, !PT ;  /* 0x00000003ff097212 */ /* 0x000fe400078e33ff */
[----:B------:R-:W-:Y:S02]  /*0210*/  MOV R11, RZ ;  /* 0x000000ff000b7202 */ /* 0x000fe40000000f00 */
[----:B------:R-:W-:-:S04]  /*0220*/  SEL R0, R9, R8, !P0 ;  /* 0x0000000809007207 */ /* 0x000fc80004000000 */
[----:B------:R-:W-:-:S13]  /*0230*/  ISETP.GE.AND P1, PT, R0, 0x1, PT ;  /* 0x000000010000780c */ /* 0x000fda0003f26270 */
[----:B0-----:R-:W-:Y:S05]  /*0240*/  @!P1 BRA `(.L_x_24) ;  /* 0x0000000800189947 */ /* 0x001fea0003800000 */
[----:B------:R-:W-:Y:S01]  /*0250*/  IABS R2, R4 ;  /* 0x0000000400027213 */ /* 0x000fe20000000000 */
[----:B------:R-:W0:Y:S01]  /*0260*/  LDCU.64 UR6, c[0x0][0x380] ;  /* 0x00007000ff0677ac */ /* 0x000e220008000a00 */
[C---:B------:R-:W-:Y:S02]  /*0270*/  LOP3.LUT R24, R0.reuse, 0x7, RZ, 0xc0, !PT ;  /* 0x0000000700187812 */ /* 0x040fe400078ec0ff */
[C---:B------:R-:W-:Y:S01]  /*0280*/  LOP3.LUT R25, R0.reuse, 0xf, RZ, 0xc0, !PT ;  /* 0x0000000f00197812 */ /* 0x040fe200078ec0ff */
[----:B------:R-:W-:Y:S01]  /*0290*/  IMAD.HI.U32 R7, R7, R2, RZ ;  /* 0x0000000207077227 */ /* 0x000fe200078e00ff */
[----:B------:R-:W-:Y:S01]  /*02a0*/  LOP3.LUT R26, R0, 0x3, RZ, 0xc0, !PT ;  /* 0x00000003001a7812 */ /* 0x000fe200078ec0ff */
[----:B------:R-:W-:Y:S01]  /*02b0*/  UMOV UR4, URZ ;  /* 0x000000ff00047c82 */ /* 0x000fe20008000000 */
[----:B------:R-:W-:Y:S01]  /*02c0*/  MOV R11, RZ ;  /* 0x000000ff000b7202 */ /* 0x000fe20000000f00 */
[----:B------:R-:W-:-:S04]  /*02d0*/  IMAD.MOV R6, RZ, RZ, -R7 ;  /* 0x000000ffff067224 */ /* 0x000fc800078e0a07 */
[----:B------:R-:W-:Y:S02]  /*02e0*/  IMAD R2, R5, R6, R2 ;  /* 0x0000000605027224 */ /* 0x000fe400078e0202 */
[----:B------:R-:W-:-:S03]  /*02f0*/  VIADD R6, R24, 0xffffffff ;  /* 0xffffffff18067836 */ /* 0x000fc60000000000 */
[----:B------:R-:W-:Y:S01]  /*0300*/  ISETP.GT.U32.AND P2, PT, R5, R2, PT ;  /* 0x000000020500720c */ /* 0x000fe20003f44070 */
[----:B0-----:R-:W-:-:S04]  /*0310*/  UIADD3 UR5, UP0, UPT, UR6, 0x20, URZ ;  /* 0x0000002006057890 */ /* 0x001fc8000ff1e0ff */
[----:B------:R-:W-:-:S08]  /*0320*/  UIADD3.X UR6, UPT, UPT, URZ, UR7, URZ, UP0, !UPT ;  /* 0x00000007ff067290 */ /* 0x000fd000087fe4ff */
[----:B------:R-:W-:Y:S01]  /*0330*/  @!P2 IMAD.IADD R2, R2, 0x1, -R5 ;  /* 0x000000010202a824 */ /* 0x000fe200078e0a05 */
[----:B------:R-:W-:-:S04]  /*0340*/  @!P2 IADD3 R7, PT, PT, R7, 0x1, RZ ;  /* 0x000000010707a810 */ /* 0x000fc80007ffe0ff */
[----:B------:R-:W-:Y:S02]  /*0350*/  ISETP.GE.U32.AND P1, PT, R2, R5, PT ;  /* 0x000000050200720c */ /* 0x000fe40003f26070 */
[----:B------:R-:W-:Y:S02]  /*0360*/  LOP3.LUT R2, R4, R3, RZ, 0x3c, !PT ;  /* 0x0000000304027212 */ /* 0x000fe400078e3cff */
[----:B------:R-:W-:Y:S02]  /*0370*/  IADD3 R5, PT, PT, R25, -0x1, RZ ;  /* 0xffffffff19057810 */ /* 0x000fe40007ffe0ff */
[----:B------:R-:W-:-:S07]  /*0380*/  ISETP.GE.AND P3, PT, R2, RZ, PT ;  /* 0x000000ff0200720c */ /* 0x000fce0003f66270 */
[----:B------:R-:W-:Y:S01]  /*0390*/  @P1 VIADD R7, R7, 0x1 ;  /* 0x0000000107071836 */ /* 0x000fe20000000000 */
[----:B------:R-:W-:Y:S02]  /*03a0*/  ISETP.GE.U32.AND P1, PT, R6, 0x3, PT ;  /* 0x000000030600780c */ /* 0x000fe40003f26070 */
[----:B------:R-:W-:-:S03]  /*03b0*/  LOP3.LUT R6, R0, 0x7ffffff0, RZ, 0xc0, !PT ;  /* 0x7ffffff000067812 */ /* 0x000fc600078ec0ff */
[----:B------:R-:W-:-:S05]  /*03c0*/  @!P3 IMAD.MOV R7, RZ, RZ, -R7 ;  /* 0x000000ffff07b224 */ /* 0x000fca00078e0a07 */
[----:B------:R-:W-:Y:S01]  /*03d0*/  SEL R9, R9, R7, !P0 ;  /* 0x0000000709097207 */ /* 0x000fe20004000000 */
[----:B------:R-:W-:Y:S01]  /*03e0*/  IMAD.MOV R7, RZ, RZ, -R6 ;  /* 0x000000ffff077224 */ /* 0x000fe200078e0a06 */
[----:B------:R-:W-:-:S03]  /*03f0*/  ISETP.GE.U32.AND P0, PT, R5, 0x7, PT ;  /* 0x000000070500780c */ /* 0x000fc60003f06070 */
[----:B------:R-:W-:Y:S02]  /*0400*/  IMAD.MOV R2, RZ, RZ, -R9 ;  /* 0x000000ffff027224 */ /* 0x000fe400078e0a09 */
[----:B------:R-:W-:Y:S02]  /*0410*/  IMAD R8, R0, R9, RZ ;  /* 0x0000000900087224 */ /* 0x000fe400078e02ff */
[----:B------:R-:W-:-:S04]  /*0420*/  IMAD R3, R3, R2, R4 ;  /* 0x0000000203037224 */ /* 0x000fc800078e0204 */
[----:B------:R-:W-:-:S07]  /*0430*/  IMAD R9, R0, R3, RZ ;  /* 0x0000000300097224 */ /* 0x000fce00078e02ff */
.L_x_30:
[----:B------:R-:W0:Y:S01]  /*0440*/  LDCU UR7, c[0x0][0x390] ;  /* 0x00007200ff0777ac */ /* 0x000e220008000800 */
[----:B------:R-:W-:Y:S01]  /*0450*/  ISETP.GE.U32.AND P3, PT, R0, 0x10, PT ;  /* 0x000000100000780c */ /* 0x000fe20003f66070 */
[----:B------:R-:W-:Y:S02]  /*0460*/  VIADD R2, R8, UR4 ;  /* 0x0000000408027c36 */ /* 0x000fe40008000000 */
[----:B------:R-:W-:Y:S01]  /*0470*/  HFMA2 R10, -RZ, RZ, 0, 0 ;  /* 0x00000000ff0a7431 */ /* 0x000fe200000001ff */
[----:B------:R-:W-:-:S06]  /*0480*/  UIADD3 UR4, UPT, UPT, UR4, 0x1, URZ ;  /* 0x0000000104047890 */ /* 0x000fcc000fffe0ff */
[----:B------:R-:W-:Y:S01]  /*0490*/  ISETP.NE.AND P2, PT, R0, UR4, PT ;  /* 0x0000000400007c0c */ /* 0x000fe2000bf45270 */
[----:B0-----:R-:W-:Y:S02]  /*04a0*/  IMAD R5, R2, UR7, R9 ;  /* 0x0000000702057c24 */ /* 0x001fe4000f8e0209 */
[----:B------:R-:W-:Y:S10]  /*04b0*/  @!P3 BRA `(.L_x_25) ;  /* 0x0000000000a8b947 */ /* 0x000ff40003800000 */
[----:B------:R-:W-:Y:S02]  /*04c0*/  IMAD.MOV.U32 R12, RZ, RZ, R5 ;  /* 0x000000ffff0c7224 */ /* 0x000fe400078e0005 */
[----:B------:R-:W-:-:S07]  /*04d0*/  IMAD.MOV.U32 R10, RZ, RZ, R7 ;  /* 0x000000ffff0a7224 */ /* 0x000fce00078e0007 */
.L_x_26:
[----:B------:R-:W-:Y:S01]  /*04e0*/  MOV R2, UR5 ;  /* 0x0000000500027c02 */ /* 0x000fe20008000f00 */
[----:B------:R-:W-:-:S04]  /*04f0*/  IMAD.U32 R3, RZ, RZ, UR6 ;  /* 0x00000006ff037e24 */ /* 0x000fc8000f8e00ff */
[----:B------:R-:W-:-:S05]  /*0500*/  IMAD.WIDE R2, R12, 0x4, R2 ;  /* 0x000000040c027825 */ /* 0x000fca00078e0202 */
[----:B------:R-:W2:Y:S04]  /*0510*/  LDG.E R22, desc[UR8][R2.64+-0x20] ;  /* 0xffffe00802167981 */ /* 0x000ea8000c1e1900 */
[----:B------:R-:W3:Y:S04]  /*0520*/  LDG.E R23, desc[UR8][R2.64+-0x1c] ;  /* 0xffffe40802177981 */ /* 0x000ee8000c1e1900 */
[----:B------:R-:W4:Y:S04]  /*0530*/  LDG.E R21, desc[UR8][R2.64+-0x18] ;  /* 0xffffe80802157981 */ /* 0x000f28000c1e1900 */
[----:B------:R-:W5:Y:S04]  /*0540*/  LDG.E R20, desc[UR8][R2.64+-0x14] ;  /* 0xffffec0802147981 */ /* 0x000f68000c1e1900 */
[----:B------:R-:W5:Y:S04]  /*0550*/  LDG.E R13, desc[UR8][R2.64+-0x10] ;  /* 0xfffff008020d7981 */ /* 0x000f68000c1e1900 */
[----:B------:R-:W5:Y:S04]  /*0560*/  LDG.E R14, desc[UR8][R2.64+-0xc] ;  /* 0xfffff408020e7981 */ /* 0x000f68000c1e1900 */
[----:B------:R-:W5:Y:S04]  /*0570*/  LDG.E R15, desc[UR8][R2.64+-0x8] ;  /* 0xfffff808020f7981 */ /* 0x000f68000c1e1900 */
[----:B------:R-:W5:Y:S04]  /*0580*/  LDG.E R16, desc[UR8][R2.64+-0x4] ;  /* 0xfffffc0802107981 */ /* 0x000f68000c1e1900 */
[----:B------:R-:W5:Y:S04]  /*0590*/  LDG.E R17, desc[UR8][R2.64] ;  /* 0x0000000802117981 */ /* 0x000f68000c1e1900 */
[----:B------:R-:W5:Y:S04]  /*05a0*/  LDG.E R18, desc[UR8][R2.64+0x4] ;  /* 0x0000040802127981 */ /* 0x000f68000c1e1900 */
[----:B------:R-:W5:Y:S01]  /*05b0*/  LDG.E R19, desc[UR8][R2.64+0x8] ;  /* 0x0000080802137981 */ /* 0x000f62000c1e1900 */
[----:B--2---:R-:W-:-:S03]  /*05c0*/  FADD R22, R22, R11 ;  /* 0x0000000b16167221 */ /* 0x004fc60000000000 */
[----:B------:R-:W2:Y:S01]  /*05d0*/  LDG.E R11, desc[UR8][R2.64+0xc] ;  /* 0x00000c08020b7981 */ /* 0x000ea2000c1e1900 */
[----:B---3--:R-:W-:-:S03]  /*05e0*/  FADD R28, R22, R23 ;  /* 0x00000017161c7221 */ /* 0x008fc60000000000 */
[----:B------:R-:W3:Y:S01]  /*05f0*/  LDG.E R22, desc[UR8][R2.64+0x10] ;  /* 0x0000100802167981 */ /* 0x000ee2000c1e1900 */
[----:B----4-:R-:W-:-:S03]  /*0600*/  FADD R23, R28, R21 ;  /* 0x000000151c177221 */ /* 0x010fc60000000000 */
[----:B------:R-:W4:Y:S01]  /*0610*/  LDG.E R21, desc[UR8][R2.64+0x14] ;  /* 0x0000140802157981 */ /* 0x000f22000c1e1900 */
[----:B-----5:R-:W-:-:S03]  /*0620*/  FADD R28, R23, R20 ;  /* 0x00000014171c7221 */ /* 0x020fc60000000000 */
[----:B------:R-:W5:Y:S04]  /*0630*/  LDG.E R20, desc[UR8][R2.64+0x18] ;  /* 0x0000180802147981 */ /* 0x000f68000c1e1900 */
[----:B------:R-:W5:Y:S01]  /*0640*/  LDG.E R23, desc[UR8][R2.64+0x1c] ;  /* 0x00001c0802177981 */ /* 0x000f62000c1e1900 */
[----:B------:R-:W-:Y:S01]  /*0650*/  FADD R13, R28, R13 ;  /* 0x0000000d1c0d7221 */ /* 0x000fe20000000000 */
[----:B------:R-:W-:Y:S01]  /*0660*/  VIADD R10, R10, 0x10 ;  /* 0x000000100a0a7836 */ /* 0x000fe20000000000 */
[----:B------:R-:W-:Y:S02]  /*0670*/  IADD3 R12, PT, PT, R12, 0x10, RZ ;  /* 0x000000100c0c7810 */ /* 0x000fe40007ffe0ff */
[----:B------:R-:W-:Y:S02]  /*0680*/  FADD R14, R13, R14 ;  /* 0x0000000e0d0e7221 */ /* 0x000fe40000000000 */
[----:B------:R-:W-:-:S02]  /*0690*/  ISETP.NE.AND P3, PT, R10, RZ, PT ;  /* 0x000000ff0a00720c */ /* 0x000fc40003f65270 */
[----:B------:R-:W-:-:S04]  /*06a0*/  FADD R15, R14, R15 ;  /* 0x0000000f0e0f7221 */ /* 0x000fc80000000000 */
[----:B------:R-:W-:-:S04]  /*06b0*/  FADD R16, R15, R16 ;  /* 0x000000100f107221 */ /* 0x000fc80000000000 */
[----:B------:R-:W-:-:S04]  /*06c0*/  FADD R17, R16, R17 ;  /* 0x0000001110117221 */ /* 0x000fc80000000000 */
[----:B------:R-:W-:-:S04]  /*06d0*/  FADD R18, R17, R18 ;  /* 0x0000001211127221 */ /* 0x000fc80000000000 */
[----:B------:R-:W-:-:S04]  /*06e0*/  FADD R18, R18, R19 ;  /* 0x0000001312127221 */ /* 0x000fc80000000000 */
[----:B--2---:R-:W-:-:S04]  /*06f0*/  FADD R11, R18, R11 ;  /* 0x0000000b120b7221 */ /* 0x004fc80000000000 */
[----:B---3--:R-:W-:-:S04]  /*0700*/  FADD R22, R11, R22 ;  /* 0x000000160b167221 */ /* 0x008fc80000000000 */
[----:B----4-:R-:W-:-:S04]  /*0710*/  FADD R21, R22, R21 ;  /* 0x0000001516157221 */ /* 0x010fc80000000000 */
[----:B-----5:R-:W-:-:S04]  /*0720*/  FADD R20, R21, R20 ;  /* 0x0000001415147221 */ /* 0x020fc80000000000 */
[----:B------:R-:W-:Y:S01]  /*0730*/  FADD R11, R20, R23 ;  /* 0x00000017140b7221 */ /* 0x000fe20000000000 */
[----:B------:R-:W-:Y:S06]  /*0740*/  @P3 BRA `(.L_x_26) ;  /* 0xfffffffc00643947 */ /* 0x000fec000383ffff */
[----:B------:R-:W-:-:S07]  /*0750*/  IMAD.MOV.U32 R10, RZ, RZ, R6 ;  /* 0x000000ffff0a7224 */ /* 0x000fce00078e0006 */
.L_x_25:
[----:B------:R-:W-:-:S13]  /*0760*/  ISETP.NE.AND P3, PT, R25, RZ, PT ;  /* 0x000000ff1900720c */ /* 0x000fda0003f65270 */
[----:B------:R-:W-:Y:S05]  /*0770*/  @!P3 BRA `(.L_x_27) ;  /* 0x0000000000c8b947 */ /* 0x000fea0003800000 */
[----:B------:R-:W-:Y:S01]  /*0780*/  ISETP.NE.AND P3, PT, R24, RZ, PT ;  /* 0x000000ff1800720c */ /* 0x000fe20003f65270 */
[----:B------:R-:W-:-:S12]  /*0790*/  @!P0 BRA `(.L_x_28) ;  /* 0x0000000000508947 */ /* 0x000fd80003800000 */
[----:B------:R-:W0:Y:S01]  /*07a0*/  LDC.64 R2, c[0x0][0x380] ;  /* 0x0000e000ff027b82 */ /* 0x000e220000000a00 */
[----:B------:R-:W-:-:S04]  /*07b0*/  IMAD.IADD R13, R5, 0x1, R10 ;  /* 0x00000001050d7824 */ /* 0x000fc800078e020a */
[----:B0-----:R-:W-:-:S05]  /*07c0*/  IMAD.WIDE R2, R13, 0x4, R2 ;  /* 0x000000040d027825 */ /* 0x001fca00078e0202 */
[----:B------:R-:W2:Y:S04]  /*07d0*/  LDG.E R12, desc[UR8][R2.64] ;  /* 0x00000008020c7981 */ /* 0x000ea8000c1e1900 */
[----:B------:R-:W3:Y:S04]  /*07e0*/  LDG.E R13, desc[UR8][R2.64+0x4] ;  /* 0x00000408020d7981 */ /* 0x000ee8000c1e1900 */
[----:B------:R-:W4:Y:S04]  /*07f0*/  LDG.E R15, desc[UR8][R2.64+0x8] ;  /* 0x00000808020f7981 */ /* 0x000f28000c1e1900 */
[----:B------:R-:W5:Y:S04]  /*0800*/  LDG.E R17, desc[UR8][R2.64+0xc] ;  /* 0x00000c0802117981 */ /* 0x000f68000c1e1900 */
[----:B------:R-:W5:Y:S04]  /*0810*/  LDG.E R19, desc[UR8][R2.64+0x10] ;  /* 0x0000100802137981 */ /* 0x000f68000c1e1900 */
[----:B------:R-:W5:Y:S04]  /*0820*/  LDG.E R21, desc[UR8][R2.64+0x14] ;  /* 0x0000140802157981 */ /* 0x000f68000c1e1900 */
[----:B------:R-:W5:Y:S04]  /*0830*/  LDG.E R23, desc[UR8][R2.64+0x18] ;  /* 0x0000180802177981 */ /* 0x000f68000c1e1900 */
[----:B------:R-:W5:Y:S01]  /*0840*/  LDG.E R27, desc[UR8][R2.64+0x1c] ;  /* 0x00001c08021b7981 */ /* 0x000f62000c1e1900 */
[----:B------:R-:W-:Y:S01]  /*0850*/  IADD3 R10, PT, PT, R10, 0x8, RZ ;  /* 0x000000080a0a7810 */ /* 0x000fe20007ffe0ff */
[----:B--2---:R-:W-:-:S04]  /*0860*/  FADD R12, R11, R12 ;  /* 0x0000000c0b0c7221 */ /* 0x004fc80000000000 */
[----:B---3--:R-:W-:-:S04]  /*0870*/  FADD R12, R12, R13 ;  /* 0x0000000d0c0c7221 */ /* 0x008fc80000000000 */
[----:B----4-:R-:W-:-:S04]  /*0880*/  FADD R12, R12, R15 ;  /* 0x0000000f0c0c7221 */ /* 0x010fc80000000000 */
[----:B-----5:R-:W-:-:S04]  /*0890*/  FADD R12, R12, R17 ;  /* 0x000000110c0c7221 */ /* 0x020fc80000000000 */
[----:B------:R-:W-:-:S04]  /*08a0*/  FADD R12, R12, R19 ;  /* 0x000000130c0c7221 */ /* 0x000fc80000000000 */
[----:B------:R-:W-:-:S04]  /*08b0*/  FADD R12, R12, R21 ;  /* 0x000000150c0c7221 */ /* 0x000fc80000000000 */
[----:B------:R-:W-:-:S04]  /*08c0*/  FADD R12, R12, R23 ;  /* 0x000000170c0c7221 */ /* 0x000fc80000000000 */
[----:B------:R-:W-:-:S07]  /*08d0*/  FADD R11, R12, R27 ;  /* 0x0000001b0c0b7221 */ /* 0x000fce0000000000 */
.L_x_28:
        /* <DEDUP_REMOVED lines=9> */
[----:B------:R-:W5:Y:S01]  /*0970*/  LDG.E R17, desc[UR8][R2.64+0xc] ;  /* 0x00000c0802117981 */ /* 0x000f62000c1e1900 */
[----:B------:R-:W-:Y:S01]  /*0980*/  IADD3 R10, PT, PT, R10, 0x4, RZ ;  /* 0x000000040a0a7810 */ /* 0x000fe20007ffe0ff */
[----:B--2---:R-:W-:-:S04]  /*0990*/  FADD R12, R11, R12 ;  /* 0x0000000c0b0c7221 */ /* 0x004fc80000000000 */
[----:B---3--:R-:W-:-:S04]  /*09a0*/  FADD R12, R12, R13 ;  /* 0x0000000d0c0c7221 */ /* 0x008fc80000000000 */
[----:B----4-:R-:W-:-:S04]  /*09b0*/  FADD R12, R12, R15 ;  /* 0x0000000f0c0c7221 */ /* 0x010fc80000000000 */
[----:B-----5:R-:W-:-:S07]  /*09c0*/  FADD R11, R12, R17 ;  /* 0x000000110c0b7221 */ /* 0x020fce0000000000 */
.L_x_29:
[----:B------:R-:W-:Y:S05]  /*09d0*/  @!P3 BRA `(.L_x_27) ;  /* 0x000000000030b947 */ /* 0x000fea0003800000 */
[----:B------:R-:W0:Y:S01]  /*09e0*/  LDC.64 R2, c[0x0][0x380] ;  /* 0x0000e000ff027b82 */ /* 0x000e220000000a00 */
[----:B------:R-:W-:-:S04]  /*09f0*/  IMAD.IADD R5, R5, 0x1, R10 ;  /* 0x0000000105057824 */ /* 0x000fc800078e020a */
[----:B0-----:R-:W-:-:S05]  /*0a00*/  IMAD.WIDE R2, R5, 0x4, R2 ;  /* 0x0000000405027825 */ /* 0x001fca00078e0202 */
[----:B------:R-:W2:Y:S01]  /*0a10*/  LDG.E R10, desc[UR8][R2.64] ;  /* 0x00000008020a7981 */ /* 0x000ea2000c1e1900 */
[----:B------:R-:W-:Y:S01]  /*0a20*/  ISETP.NE.AND P3, PT, R26, 0x1, PT ;  /* 0x000000011a00780c */ /* 0x000fe20003f65270 */
[----:B--2---:R-:W-:-:S12]  /*0a30*/  FADD R11, R11, R10 ;  /* 0x0000000a0b0b7221 */ /* 0x004fd80000000000 */
[----:B------:R-:W-:Y:S05]  /*0a40*/  @!P3 BRA `(.L_x_27) ;  /* 0x000000000014b947 */ /* 0x000fea0003800000 */
[----:B------:R-:W-:Y:S01]  /*0a50*/  ISETP.NE.AND P3, PT, R26, 0x2, PT ;  /* 0x000000021a00780c */ /* 0x000fe20003f65270 */
[----:B------:R-:W2:-:S12]  /*0a60*/  LDG.E R10, desc[UR8][R2.64+0x4] ;  /* 0x00000408020a7981 */ /* 0x000e98000c1e1900 */
[----:B------:R-:W3:Y:S01]  /*0a70*/  @P3 LDG.E R12, desc[UR8][R2.64+0x8] ;  /* 0x00000808020c3981 */ /* 0x000ee2000c1e1900 */
[----:B--2---:R-:W-:-:S04]  /*0a80*/  FADD R11, R11, R10 ;  /* 0x0000000a0b0b7221 */ /* 0x004fc80000000000 */
[----:B---3--:R-:W-:-:S07]  /*0a90*/  @P3 FADD R11, R11, R12 ;  /* 0x0000000c0b0b3221 */ /* 0x008fce0000000000 */
.L_x_27:
[----:B------:R-:W-:Y:S05]  /*0aa0*/  @P2 BRA `(.L_x_30) ;  /* 0xfffffff800642947 */ /* 0x000fea000383ffff */
.L_x_24:
[----:B------:R-:W-:Y:S01]  /*0ab0*/  IMAD R0, R0, R0, RZ ;  /* 0x0000000000007224 */ /* 0x000fe200078e02ff */
[----:B------:R-:W-:Y:S04]  /*0ac0*/  BSSY.RECONVERGENT B0, `(.L_x_31) ;  /* 0x000000e000007945 */ /* 0x000fe80003800200 */
[----:B------:R-:W-:-:S04]  /*0ad0*/  I2FP.F32.U32 R6, R0 ;  /* 0x0000000000067245 */ /* 0x000fc80000201000 */
[----:B------:R-:W0:Y:S08]  /*0ae0*/  MUFU.RCP R0, R6 ;  /* 0x0000000600007308 */ /* 0x000e300000001000 */
[----:B------:R-:W1:Y:S01]  /*0af0*/  FCHK P0, R11, R6 ;  /* 0x000000060b007302 */ /* 0x000e620000000000 */
[----:B0-----:R-:W-:-:S04]  /*0b00*/  FFMA R3, -R6, R0, 1 ;  /* 0x3f80000006037423 */ /* 0x001fc80000000100 */
[----:B------:R-:W-:-:S04]  /*0b10*/  FFMA R0, R0, R3, R0 ;  /* 0x0000000300007223 */ /* 0x000fc80000000000 */
[----:B------:R-:W-:-:S04]  /*0b20*/  FFMA R2, R0, R11, RZ ;  /* 0x0000000b00027223 */ /* 0x000fc800000000ff */
[----:B------:R-:W-:-:S04]  /*0b30*/  FFMA R3, -R6, R2, R11 ;  /* 0x0000000206037223 */ /* 0x000fc8000000010b */
[----:B------:R-:W-:Y:S01]  /*0b40*/  FFMA R7, R0, R3, R2 ;  /* 0x0000000300077223 */ /* 0x000fe20000000002 */
[----:B-1----:R-:W-:Y:S06]  /*0b50*/  @!P0 BRA `(.L_x_32) ;  /* 0x0000000000108947 */ /* 0x002fec0003800000 */
[----:B------:R-:W-:Y:S02]  /*0b60*/  MOV R3, R11 ;  /* 0x0000000b00037202 */ /* 0x000fe40000000f00 */
[----:B------:R-:W-:-:S07]  /*0b70*/  MOV R2, 0xb90 ;  /* 0x00000b9000027802 */ /* 0x000fce0000000f00 */
[----:B------:R-:W-:Y:S05]  /*0b80*/  CALL.REL.NOINC `($__internal_2_$__cuda_sm3x_div_rn_noftz_f32_slowpath) ;  /* 0x0000000000187944 */ /* 0x000fea0003c00000 */
[----:B------:R-:W-:-:S07]  /*0b90*/  IMAD.MOV.U32 R7, RZ, RZ, R0 ;  /* 0x000000ffff077224 */ /* 0x000fce00078e0000 */
.L_x_32:
[----:B------:R-:W-:Y:S05]  /*0ba0*/  BSYNC.RECONVERGENT B0 ;  /* 0x0000000000007941 */ /* 0x000fea0003800200 */
.L_x_31:
[----:B------:R-:W0:Y:S02]  /*0bb0*/  LDC.64 R2, c[0x0][0x388] ;  /* 0x0000e200ff027b82 */ /* 0x000e240000000a00 */
[----:B0-----:R-:W-:-:S05]  /*0bc0*/  IMAD.WIDE R4, R4, 0x4, R2 ;  /* 0x0000000404047825 */ /* 0x001fca00078e0202 */
[----:B------:R-:W-:Y:S01]  /*0bd0*/  STG.E desc[UR8][R4.64], R7 ;  /* 0x0000000704007986 */ /* 0x000fe2000c101908 */
[----:B------:R-:W-:Y:S05]  /*0be0*/  EXIT ;  /* 0x000000000000794d */ /* 0x000fea0003800000 */
        .weak           $__internal_2_$__cuda_sm3x_div_rn_noftz_f32_slowpath
        .type           $__internal_2_$__cuda_sm3x_div_rn_noftz_f32_slowpath,@function
        .size           $__internal_2_$__cuda_sm3x_div_rn_noftz_f32_slowpath,(.L_x_72 - $__internal_2_$__cuda_sm3x_div_rn_noftz_f32_slowpath)
$__internal_2_$__cuda_sm3x_div_rn_noftz_f32_slowpath:
[----:B------:R-:W-:Y:S01]  /*0bf0*/  SHF.R.U32.HI R5, RZ, 0x17, R6 ;  /* 0x00000017ff057819 */ /* 0x000fe20000011606 */
[----:B------:R-:W-:Y:S01]  /*0c00*/  BSSY.RECONVERGENT B1, `(.L_x_33) ;  /* 0x0000063000017945 */ /* 0x000fe20003800200 */
[----:B------:R-:W-:Y:S02]  /*0c10*/  SHF.R.U32.HI R0, RZ, 0x17, R3 ;  /* 0x00000017ff007819 */ /* 0x000fe40000011603 */
[----:B------:R-:W-:Y:S02]  /*0c20*/  LOP3.LUT R13, R5, 0xff, RZ, 0xc0, !PT ;  /* 0x000000ff050d7812 */ /* 0x000fe400078ec0ff */
[----:B------:R-:W-:Y:S02]  /*0c30*/  LOP3.LUT R10, R0, 0xff, RZ, 0xc0, !PT ;  /* 0x000000ff000a7812 */ /* 0x000fe400078ec0ff */
[----:B------:R-:W-:-:S03]  /*0c40*/  IADD3 R8, PT, PT, R13, -0x1, RZ ;  /* 0xffffffff0d087810 */ /* 0x000fc60007ffe0ff */
[----:B------:R-:W-:Y:S01]  /*0c50*/  VIADD R7, R10, 0xffffffff ;  /* 0xffffffff0a077836 */ /* 0x000fe20000000000 */
[----:B------:R-:W-:-:S04]  /*0c60*/  ISETP.GT.U32.AND P0, PT, R8, 0xfd, PT ;  /* 0x000000fd0800780c */ /* 0x000fc80003f04070 */
[----:B------:R-:W-:-:S13]  /*0c70*/  ISETP.GT.U32.OR P0, PT, R7, 0xfd, P0 ;  /* 0x000000fd0700780c */ /* 0x000fda0000704470 */
[----:B------:R-:W-:Y:S01]  /*0c80*/  @!P0 MOV R5, RZ ;  /* 0x000000ff00058202 */ /* 0x000fe20000000f00 */
[----:B------:R-:W-:Y:S06]  /*0c90*/  @!P0 BRA `(.L_x_34) ;  /* 0x0000000000608947 */ /* 0x000fec0003800000 */
[----:B------:R-:W-:Y:S01]  /*0ca0*/  FSETP.GTU.FTZ.AND P0, PT, |R3|, +INF , PT ;  /* 0x7f8000000300780b */ /* 0x000fe20003f1c200 */
[----:B------:R-:W-:Y:S01]  /*0cb0*/  IMAD.MOV.U32 R0, RZ, RZ, R6 ;  /* 0x000000ffff007224 */ /* 0x000fe200078e0006 */
        /* <DEDUP_REMOVED lines=17> */
[----:B------:R-:W-:Y:S01]  /*0dd0*/  @P0 MOV R5, RZ ;  /* 0x000000ff00050202 */ /* 0x000fe20000000f00 */
[----:B------:R-:W-:Y:S02]  /*0de0*/  @!P0 IMAD.MOV.U32 R5, RZ, RZ, -0x40 ;  /* 0xffffffc0ff058424 */ /* 0x000fe400078e00ff */
[----:B------:R-:W-:Y:S01]  /*0df0*/  @!P0 FFMA R3, R3, 1.84467440737095516160e+19, RZ ;  /* 0x5f80000003038823 */ /* 0x000fe200000000ff */
[----:B------:R-:W-:Y:S02]  /*0e00*/  @!P1 FFMA R6, R0, 1.84467440737095516160e+19, RZ ;  /* 0x5f80000000069823 */ /* 0x000fe400000000ff */
[----:B------:R-:W-:-:S07]  /*0e10*/  @!P1 IADD3 R5, PT, PT, R5, 0x40, RZ ;  /* 0x0000004005059810 */ /* 0x000fce0007ffe0ff */
.L_x_34:
[----:B------:R-:W-:Y:S01]  /*0e20*/  LEA R7, R13, 0xc0800000, 0x17 ;  /* 0xc08000000d077811 */ /* 0x000fe200078eb8ff */
[----:B------:R-:W-:Y:S04]  /*0e30*/  BSSY.RECONVERGENT B2, `(.L_x_39) ;  /* 0x0000036000027945 */ /* 0x000fe80003800200 */
[----:B------:R-:W-:Y:S01]  /*0e40*/  IMAD.IADD R7, R6, 0x1, -R7 ;  /* 0x0000000106077824 */ /* 0x000fe200078e0a07 */
[----:B------:R-:W-:-:S03]  /*0e50*/  IADD3 R6, PT, PT, R10, -0x7f, RZ ;  /* 0xffffff810a067810 */ /* 0x000fc60007ffe0ff */
[----:B------:R-:W0:Y:S01]  /*0e60*/  MUFU.RCP R8, R7 ;  /* 0x0000000700087308 */ /* 0x000e220000001000 */
[----:B------:R-:W-:Y:S01]  /*0e70*/  FADD.FTZ R9, -R7, -RZ ;  /* 0x800000ff07097221 */ /* 0x000fe20000010100 */
[C---:B------:R-:W-:Y:S01]  /*0e80*/  IMAD R0, R6.reuse, -0x800000, R3 ;  /* 0xff80000006007824 */ /* 0x040fe200078e0203 */
[----:B------:R-:W-:-:S05]  /*0e90*/  IADD3 R6, PT, PT, R6, 0x7f, -R13 ;  /* 0x0000007f06067810 */ /* 0x000fca0007ffe80d */
[----:B------:R-:W-:Y:S02]  /*0ea0*/  IMAD.IADD R6, R6, 0x1, R5 ;  /* 0x0000000106067824 */ /* 0x000fe400078e0205 */
        /* <DEDUP_REMOVED lines=8> */
[----:B------:R-:W-:-:S04]  /*0f30*/  LOP3.LUT R3, R3, 0xff, RZ, 0xc0, !PT ;  /* 0x000000ff03037812 */ /* 0x000fc800078ec0ff */
[----:B------:R-:W-:-:S05]  /*0f40*/  IADD3 R7, PT, PT, R3, R6, RZ ;  /* 0x0000000603077210 */ /* 0x000fca0007ffe0ff */
        /* <DEDUP_REMOVED lines=16> */
[----:B------:R-:W-:Y:S01]  /*1050*/  IADD3 R8, PT, PT, R7, 0x20, RZ ;  /* 0x0000002007087810 */ /* 0x000fe20007ffe0ff */
[----:B------:R-:W-:Y:S01]  /*1060*/  IMAD.MOV R7, RZ, RZ, -R7 ;  /* 0x000000ffff077224 */ /* 0x000fe200078e0a07 */
[----:B------:R-:W-:-:S02]  /*1070*/  LOP3.LUT R5, R5, 0x800000, RZ, 0xfc, !PT ;  /* 0x0080000005057812 */ /* 0x000fc400078efcff */
[----:B------:R-:W-:Y:S02]  /*1080*/  FSETP.NEU.FTZ.AND P0, PT, R3, R6, PT ;  /* 0x000000060300720b */ /* 0x000fe40003f1d000 */
[----:B------:R-:W-:Y:S02]  /*1090*/  SHF.L.U32 R8, R5, R8, RZ ;  /* 0x0000000805087219 */ /* 0x000fe400000006ff */
[----:B------:R-:W-:Y:S02]  /*10a0*/  SEL R6, R7, RZ, P2 ;  /* 0x000000ff07067207 */ /* 0x000fe40001000000 */
[----:B------:R-:W-:Y:S02]  /*10b0*/  ISETP.NE.AND P1, PT, R8, RZ, P1 ;  /* 0x000000ff0800720c */ /* 0x000fe40000f25270 */
[----:B------:R-:W-:Y:S02]  /*10c0*/  SHF.R.U32.HI R6, RZ, R6, R5 ;  /* 0x00000006ff067219 */ /* 0x000fe40000011605 */
[----:B------:R-:W-:-:S02]  /*10d0*/  PLOP3.LUT P0, PT, P0, P1, PT, 0xf8, 0x8f ;  /* 0x00000000008f781c */ /* 0x000fc40000703f70 */
[----:B------:R-:W-:Y:S02]  /*10e0*/  SHF.R.U32.HI R8, RZ, 0x1, R6 ;  /* 0x00000001ff087819 */ /* 0x000fe40000011606 */
[----:B------:R-:W-:-:S04]  /*10f0*/  SEL R3, RZ, 0x1, !P0 ;  /* 0x00000001ff037807 */ /* 0x000fc80004000000 */
[----:B------:R-:W-:-:S04]  /*1100*/  LOP3.LUT R3, R3, 0x1, R8, 0xf8, !PT ;  /* 0x0000000103037812 */ /* 0x000fc800078ef808 */
[----:B------:R-:W-:-:S04]  /*1110*/  LOP3.LUT R3, R3, R6, RZ, 0xc0, !PT ;  /* 0x0000000603037212 */ /* 0x000fc800078ec0ff */
[----:B------:R-:W-:-:S04]  /*1120*/  IADD3 R3, PT, PT, R8, R3, RZ ;  /* 0x0000000308037210 */ /* 0x000fc80007ffe0ff */
[----:B------:R-:W-:Y:S01]  /*1130*/  LOP3.LUT R0, R3, R0, RZ, 0xfc, !PT ;  /* 0x0000000003007212 */ /* 0x000fe200078efcff */
[----:B------:R-:W-:Y:S06]  /*1140*/  BRA `(.L_x_42) ;  /* 0x0000000000107947 */ /* 0x000fec0003800000 */
.L_x_41:
[----:B------:R-:W-:-:S04]  /*1150*/  LOP3.LUT R0, R0, 0x80000000, RZ, 0xc0, !PT ;  /* 0x8000000000007812 */ /* 0x000fc800078ec0ff */
[----:B------:R-:W-:Y:S01]  /*1160*/  LOP3.LUT R0, R0, 0x7f800000, RZ, 0xfc, !PT ;  /* 0x7f80000000007812 */ /* 0x000fe200078efcff */
[----:B------:R-:W-:Y:S06]  /*1170*/  BRA `(.L_x_42) ;  /* 0x0000000000047947 */ /* 0x000fec0003800000 */
.L_x_40:
[----:B------:R-:W-:-:S07]  /*1180*/  IMAD R0, R6, 0x800000, R0 ;  /* 0x0080000006007824 */ /* 0x000fce00078e0200 */
.L_x_42:
[----:B------:R-:W-:Y:S05]  /*1190*/  BSYNC.RECONVERGENT B2 ;  /* 0x0000000000027941 */ /* 0x000fea0003800200 */
.L_x_39:
[----:B------:R-:W-:Y:S05]  /*11a0*/  BRA `(.L_x_43) ;  /* 0x0000000000207947 */ /* 0x000fea0003800000 */
.L_x_38:
[----:B------:R-:W-:-:S04]  /*11b0*/  LOP3.LUT R0, R6, 0x80000000, R3, 0x48, !PT ;  /* 0x8000000006007812 */ /* 0x000fc800078e4803 */
[----:B------:R-:W-:Y:S01]  /*11c0*/  LOP3.LUT R0, R0, 0x7f800000, RZ, 0xfc, !PT ;  /* 0x7f80000000007812 */ /* 0x000fe200078efcff */
[----:B------:R-:W-:Y:S06]  /*11d0*/  BRA `(.L_x_43) ;  /* 0x0000000000147947 */ /* 0x000fec0003800000 */
.L_x_37:
[----:B------:R-:W-:Y:S01]  /*11e0*/  LOP3.LUT R0, R6, 0x80000000, R3, 0x48, !PT ;  /* 0x8000000006007812 */ /* 0x000fe200078e4803 */
[----:B------:R-:W-:Y:S06]  /*11f0*/  BRA `(.L_x_43) ;  /* 0x00000000000c7947 */ /* 0x000fec0003800000 */
.L_x_36:
[----:B------:R-:W0:Y:S01]  /*1200*/  MUFU.RSQ R0, -QNAN ;  /* 0xffc0000000007908 */ /* 0x000e220000001400 */
[----:B------:R-:W-:Y:S05]  /*1210*/  BRA `(.L_x_43) ;  /* 0x0000000000047947 */ /* 0x000fea0003800000 */
.L_x_35:
[----:B------:R-:W-:-:S07]  /*1220*/  FADD.FTZ R0, R3, R0 ;  /* 0x0000000003007221 */ /* 0x000fce0000010000 */
.L_x_43:
[----:B------:R-:W-:Y:S05]  /*1230*/  BSYNC.RECONVERGENT B1 ;  /* 0x0000000000017941 */ /* 0x000fea0003800200 */
.L_x_33:
[----:B------:R-:W-:-:S04]  /*1240*/  HFMA2 R3, -RZ, RZ, 0, 0 ;  /* 0x00000000ff037431 */ /* 0x000fc800000001ff */
[----:B0-----:R-:W-:Y:S05]  /*1250*/  RET.REL.NODEC R2 `(_Z16avgpoolingKernelPfS_ii) ;  /* 0xffffffec02687950 */ /* 0x001fea0003c3ffff */
.L_x_44:
        /* <DEDUP_REMOVED lines=10> */
.L_x_72:


//--------------------- .text._Z16maxpoolingKernelPfS_ii --------------------------
	.section	.text._Z16maxpoolingKernelPfS_ii,"ax",@progbits
	.align	128
        .global         _Z16maxpoolingKernelPfS_ii
        .type           _Z16maxpoolingKernelPfS_ii,@function
        .size           _Z16maxpoolingKernelPfS_ii,(.L_x_78 - _Z16maxpoolingKernelPfS_ii)
        .other          _Z16maxpoolingKernelPfS_ii,@"STO_CUDA_ENTRY STV_DEFAULT"
_Z16maxpoolingKernelPfS_ii:
.text._Z16maxpoolingKernelPfS_ii:
[----:B------:R-:W-:Y:S08]  /*0000*/  LDC R1, c[0x0][0x37c] ;  /* 0x0000df00ff017b82 */ /* 0x000ff00000000800 */
[----:B------:R-:W0:Y:S01]  /*0010*/  LDC.64 R2, c[0x0][0x390] ;  /* 0x0000e400ff027b82 */ /* 0x000e220000000a00 */
[----:B------:R-:W1:Y:S07]  /*0020*/  S2R R7, SR_TID.X ;  /* 0x0000000000077919 */ /* 0x000e6e0000002100 */
[----:B------:R-:W1:Y:S08]  /*0030*/  S2UR UR4, SR_CTAID.X ;  /* 0x00000000000479c3 */ /* 0x000e700000002500 */
[----:B------:R-:W1:Y:S01]  /*0040*/  LDC R0, c[0x0][0x360] ;  /* 0x0000d800ff007b82 */ /* 0x000e620000000800 */
[----:B0-----:R-:W-:-:S04]  /*0050*/  IABS R8, R3 ;  /* 0x0000000300087213 */ /* 0x001fc80000000000 */
[----:B------:R-:W0:Y:S01]  /*0060*/  I2F.RP R6, R8 ;  /* 0x0000000800067306 */ /* 0x000e220000209400 */
[----:B-1----:R-:W-:Y:S02]  /*0070*/  IMAD R0, R0, UR4, R7 ;  /* 0x0000000400007c24 */ /* 0x002fe4000f8e0207 */
[----:B------:R-:W-:-:S05]  /*0080*/  IMAD R7, R3, R3, RZ ;  /* 0x0000000303077224 */ /* 0x000fca00078e02ff */
[----:B0-----:R-:W0:Y:S01]  /*0090*/  MUFU.RCP R6, R6 ;  /* 0x0000000600067308 */ /* 0x001e220000001000 */
[----:B------:R-:W-:Y:S01]  /*00a0*/  ISETP.GE.AND P0, PT, R0, R7, PT ;  /* 0x000000070000720c */ /* 0x000fe20003f06270 */
[----:B0-----:R-:W-:-:S06]  /*00b0*/  VIADD R4, R6, 0xffffffe ;  /* 0x0ffffffe06047836 */ /* 0x001fcc0000000000 */
[----:B------:R-:W0:Y:S02]  /*00c0*/  F2I.FTZ.U32.TRUNC.NTZ R5, R4 ;  /* 0x0000000400057305 */ /* 0x000e24000021f000 */
[----:B0-----:R-:W-:-:S04]  /*00d0*/  IMAD.MOV R7, RZ, RZ, -R5 ;  /* 0x000000ffff077224 */ /* 0x001fc800078e0a05 */
[----:B------:R-:W-:Y:S05]  /*00e0*/  @P0 EXIT ;  /* 0x000000000000094d */ /* 0x000fea0003800000 */
[----:B------:R-:W-:Y:S01]  /*00f0*/  IMAD R7, R7, R8, RZ ;  /* 0x0000000807077224 */ /* 0x000fe200078e02ff */
[----:B------:R-:W-:Y:S01]  /*0100*/  IABS R6, R0 ;  /* 0x0000000000067213 */ /* 0x000fe20000000000 */
[----:B------:R-:W-:Y:S01]  /*0110*/  IMAD.MOV.U32 R4, RZ, RZ, RZ ;  /* 0x000000ffff047224 */ /* 0x000fe200078e00ff */
[----:B------:R-:W0:Y:S01]  /*0120*/  LDC.64 R10, c[0x0][0x380] ;  /* 0x0000e000ff0a7b82 */ /* 0x000e220000000a00 */
[----:B------:R-:W1:Y:S02]  /*0130*/  LDCU.64 UR8, c[0x0][0x358] ;  /* 0x00006b00ff0877ac */ /* 0x000e640008000a00 */
[----:B------:R-:W-:Y:S01]  /*0140*/  IMAD.HI.U32 R4, R5, R7, R4 ;  /* 0x0000000705047227 */ /* 0x000fe200078e0004 */
[----:B------:R-:W-:-:S03]  /*0150*/  IABS R5, R2 ;  /* 0x0000000200057213 */ /* 0x000fc60000000000 */
[----:B------:R-:W-:-:S04]  /*0160*/  IMAD.MOV.U32 R7, RZ, RZ, R6 ;  /* 0x000000ffff077224 */ /* 0x000fc800078e0006 */
[----:B------:R-:W-:-:S04]  /*0170*/  IMAD.HI.U32 R6, R4, R7, RZ ;  /* 0x0000000704067227 */ /* 0x000fc800078e00ff */
[----:B------:R-:W-:Y:S02]  /*0180*/  IMAD.MOV R9, RZ, RZ, -R6 ;  /* 0x000000ffff097224 */ /* 0x000fe400078e0a06 */
[----:B------:R-:W-:-:S04]  /*0190*/  IMAD.HI.U32 R4, R4, R5, RZ ;  /* 0x0000000504047227 */ /* 0x000fc800078e00ff */
[----:B------:R-:W-:Y:S02]  /*01a0*/  IMAD R7, R8, R9, R7 ;  /* 0x0000000908077224 */ /* 0x000fe400078e0207 */
[----:B------:R-:W-:-:S03]  /*01b0*/  IMAD.MOV R9, RZ, RZ, -R4 ;  /* 0x000000ffff097224 */ /* 0x000fc600078e0a04 */
[C---:B------:R-:W-:Y:S01]  /*01c0*/  ISETP.GT.U32.AND P1, PT, R8.reuse, R7, PT ;  /* 0x000000070800720c */ /* 0x040fe20003f24070 */
[----:B------:R-:W-:-:S05]  /*01d0*/  IMAD R5, R8, R9, R5 ;  /* 0x0000000908057224 */ /* 0x000fca00078e0205 */
[----:B------:R-:W-:-:S07]  /*01e0*/  ISETP.GT.U32.AND P0, PT, R8, R5, PT ;  /* 0x000000050800720c */ /* 0x000fce0003f04070 */
[----:B------:R-:W-:Y:S02]  /*01f0*/  @!P1 IMAD.IADD R7, R7, 0x1, -R8 ;  /* 0x0000000107079824 */ /* 0x000fe400078e0a08 */
[----:B------:R-:W-:-:S03]  /*0200*/  @!P1 VIADD R6, R6, 0x1 ;  /* 0x0000000106069836 */ /* 0x000fc60000000000 */
[-C--:B------:R-:W-:Y:S01]  /*0210*/  ISETP.GE.U32.AND P3, PT, R7, R8.reuse, PT ;  /* 0x000000080700720c */ /* 0x080fe20003f66070 */
[----:B------:R-:W-:Y:S01]  /*0220*/  @!P0 IMAD.IADD R5, R5, 0x1, -R8 ;  /* 0x0000000105058824 */ /* 0x000fe200078e0a08 */
[-C--:B------:R-:W-:Y:S02]  /*0230*/  LOP3.LUT R7, R0, R3.reuse, RZ, 0x3c, !PT ;  /* 0x0000000300077212 */ /* 0x080fe400078e3cff */
[----:B------:R-:W-:Y:S02]  /*0240*/  @!P0 IADD3 R4, PT, PT, R4, 0x1, RZ ;  /* 0x0000000104048810 */ /* 0x000fe40007ffe0ff */
[----:B------:R-:W-:Y:S02]  /*0250*/  ISETP.GE.AND P2, PT, R7, RZ, PT ;  /* 0x000000ff0700720c */ /* 0x000fe40003f46270 */
[----:B------:R-:W-:Y:S02]  /*0260*/  ISETP.GE.U32.AND P1, PT, R5, R8, PT ;  /* 0x000000080500720c */ /* 0x000fe40003f26070 */
[----:B------:R-:W-:-:S03]  /*0270*/  LOP3.LUT R5, R2, R3, RZ, 0x3c, !PT ;  /* 0x0000000302057212 */ /* 0x000fc600078e3cff */
[----:B------:R-:W-:Y:S01]  /*0280*/  @P3 VIADD R6, R6, 0x1 ;  /* 0x0000000106063836 */ /* 0x000fe20000000000 */
[----:B------:R-:W-:Y:S02]  /*0290*/  ISETP.GE.AND P4, PT, R5, RZ, PT ;  /* 0x000000ff0500720c */ /* 0x000fe40003f86270 */
[----:B------:R-:W-:Y:S02]  /*02a0*/  ISETP.NE.AND P3, PT, R3, RZ, PT ;  /* 0x000000ff0300720c */ /* 0x000fe40003f65270 */
[----:B------:R-:W-:Y:S01]  /*02b0*/  LOP3.LUT R5, RZ, R3, RZ, 0x33, !PT ;  /* 0x00000003ff057212 */ /* 0x000fe200078e33ff */
[----:B------:R-:W-:Y:S02]  /*02c0*/  @!P2 IMAD.MOV R6, RZ, RZ, -R6 ;  /* 0x000000ffff06a224 */ /* 0x000fe400078e0a06 */
[----:B------:R-:W-:-:S03]  /*02d0*/  @P1 VIADD R4, R4, 0x1 ;  /* 0x0000000104041836 */ /* 0x000fc60000000000 */
[----:B------:R-:W-:-:S03]  /*02e0*/  SEL R7, R5, R6, !P3 ;  /* 0x0000000605077207 */ /* 0x000fc60005800000 */
[----:B------:R-:W-:Y:S02]  /*02f0*/  @!P4 IMAD.MOV R4, RZ, RZ, -R4 ;  /* 0x000000ffff04c224 */ /* 0x000fe400078e0a04 */
[----:B------:R-:W-:-:S03]  /*0300*/  IMAD.MOV R6, RZ, RZ, -R7 ;  /* 0x000000ffff067224 */ /* 0x000fc600078e0a07 */
[----:B------:R-:W-:Y:S01]  /*0310*/  SEL R4, R5, R4, !P3 ;  /* 0x0000000405047207 */ /* 0x000fe20005800000 */
[----:B------:R-:W-:-:S04]  /*0320*/  IMAD R3, R3, R6, R0 ;  /* 0x0000000603037224 */ /* 0x000fc800078e0200 */
[----:B------:R-:W-:Y:S01]  /*0330*/  IMAD R5, R7, R2, R3 ;  /* 0x0000000207057224 */ /* 0x000fe200078e0203 */
[----:B------:R-:W-:-:S03]  /*0340*/  ISETP.GE.AND P0, PT, R4, 0x1, PT ;  /* 0x000000010400780c */ /* 0x000fc60003f06270 */
[----:B------:R-:W-:-:S04]  /*0350*/  IMAD R5, R4, R5, RZ ;  /* 0x0000000504057224 */ /* 0x000fc800078e02ff */
[----:B0-----:R-:W-:-:S06]  /*0360*/  IMAD.WIDE R10, R5, 0x4, R10 ;  /* 0x00000004050a7825 */ /* 0x001fcc00078e020a */
[----:B-1----:R0:W5:Y:S01]  /*0370*/  LDG.E R10, desc[UR8][R10.64] ;  /* 0x000000080a0a7981 */ /* 0x002162000c1e1900 */
[----:B------:R-:W-:Y:S05]  /*0380*/  @!P0 BRA `(.L_x_45) ;  /* 0x0000000400a08947 */ /* 0x000fea0003800000 */
[----:B------:R-:W1:Y:S01]  /*0390*/  LDCU.64 UR6, c[0x0][0x380] ;  /* 0x00007000ff0677ac */ /* 0x000e620008000a00 */
[C---:B------:R-:W-:Y:S01]  /*03a0*/  LOP3.LUT R25, R4.reuse, 0x7, RZ, 0xc0, !PT ;  /* 0x0000000704197812 */ /* 0x040fe200078ec0ff */
[C---:B------:R-:W-:Y:S01]  /*03b0*/  IMAD R7, R4.reuse, R7, RZ ;  /* 0x0000000704077224 */ /* 0x040fe200078e02ff */
[C---:B------:R-:W-:Y:S01]  /*03c0*/  LOP3.LUT R26, R4.reuse, 0xf, RZ, 0xc0, !PT ;  /* 0x0000000f041a7812 */ /* 0x040fe200078ec0ff */
[C---:B------:R-:W-:Y:S01]  /*03d0*/  IMAD R6, R4.reuse, R3, RZ ;  /* 0x0000000304067224 */ /* 0x040fe200078e02ff */
[C---:B------:R-:W-:Y:S01]  /*03e0*/  LOP3.LUT R8, R4.reuse, 0x7ffffff0, RZ, 0xc0, !PT ;  /* 0x7ffffff004087812 */ /* 0x040fe200078ec0ff */
[----:B------:R-:W-:Y:S01]  /*03f0*/  VIADD R5, R25, 0xffffffff ;  /* 0xffffffff19057836 */ /* 0x000fe20000000000 */
[----:B------:R-:W-:Y:S01]  /*0400*/  LOP3.LUT R24, R4, 0x3, RZ, 0xc0, !PT ;  /* 0x0000000304187812 */ /* 0x000fe200078ec0ff */
[----:B------:R-:W-:Y:S01]  /*0410*/  VIADD R2, R26, 0xffffffff ;  /* 0xffffffff1a027836 */ /* 0x000fe20000000000 */
[----:B------:R-:W-:Y:S02]  /*0420*/  UMOV UR4, URZ ;  /* 0x000000ff00047c82 */ /* 0x000fe40008000000 */
[----:B------:R-:W-:Y:S01]  /*0430*/  ISETP.GE.U32.AND P1, PT, R5, 0x3, PT ;  /* 0x000000030500780c */ /* 0x000fe20003f26070 */
[----:B------:R-:W-:Y:S01]  /*0440*/  IMAD.MOV R5, RZ, RZ, -R8 ;  /* 0x000000ffff057224 */ /* 0x000fe200078e0a08 */
[----:B------:R-:W-:Y:S01]  /*0450*/  ISETP.GE.U32.AND P0, PT, R2, 0x7, PT ;  /* 0x000000070200780c */ /* 0x000fe20003f06070 */
[----:B-1----:R-:W-:-:S04]  /*0460*/  UIADD3 UR5, UP0, UPT, UR6, 0x20, URZ ;  /* 0x0000002006057890 */ /* 0x002fc8000ff1e0ff */
[----:B------:R-:W-:-:S12]  /*0470*/  UIADD3.X UR6, UPT, UPT, URZ, UR7, URZ, UP0, !UPT ;  /* 0x00000007ff067290 */ /* 0x000fd800087fe4ff */
.L_x_51:
[----:B------:R-:W1:Y:S01]  /*0480*/  LDCU UR7, c[0x0][0x390] ;  /* 0x00007200ff0777ac */ /* 0x000e620008000800 */
[----:B------:R-:W-:Y:S01]  /*0490*/  ISETP.GE.U32.AND P3, PT, R4, 0x10, PT ;  /* 0x000000100400780c */ /* 0x000fe20003f66070 */
[----:B------:R-:W-:Y:S01]  /*04a0*/  IMAD.MOV.U32 R12, RZ, RZ, RZ ;  /* 0x000000ffff0c7224 */ /* 0x000fe200078e00ff */
[----:B------:R-:W-:Y:S01]  /*04b0*/  IADD3 R9, PT, PT, R7, UR4, RZ ;  /* 0x0000000407097c10 */ /* 0x000fe2000fffe0ff */
[----:B------:R-:W-:-:S06]  /*04c0*/  UIADD3 UR4, UPT, UPT, UR4, 0x1, URZ ;  /* 0x0000000104047890 */ /* 0x000fcc000fffe0ff */
[----:B------:R-:W-:Y:S01]  /*04d0*/  ISETP.NE.AND P2, PT, R4, UR4, PT ;  /* 0x0000000404007c0c */ /* 0x000fe2000bf45270 */
[----:B-1----:R-:W-:-:S03]  /*04e0*/  IMAD R9, R9, UR7, R6 ;  /* 0x0000000709097c24 */ /* 0x002fc6000f8e0206 */
[----:B------:R-:W-:Y:S09]  /*04f0*/  @!P3 BRA `(.L_x_46) ;  /* 0x000000000088b947 */ /* 0x000ff20003800000 */
[----:B------:R-:W-:Y:S02]  /*0500*/  IMAD.MOV.U32 R12, RZ, RZ, R9 ;  /* 0x000000ffff0c7224 */ /* 0x000fe400078e0009 */
[----:B0-----:R-:W-:-:S07]  /*0510*/  IMAD.MOV.U32 R11, RZ, RZ, R5 ;  /* 0x000000ffff0b7224 */ /* 0x001fce00078e0005 */
.L_x_47:
[----:B------:R-:W-:Y:S02]  /*0520*/  IMAD.U32 R2, RZ, RZ, UR5 ;  /* 0x00000005ff027e24 */ /* 0x000fe4000f8e00ff */
[----:B------:R-:W-:Y:S02]  /*0530*/  IMAD.U32 R3, RZ, RZ, UR6 ;  /* 0x00000006ff037e24 */ /* 0x000fe4000f8e00ff */
[----:B------:R-:W-:-:S05]  /*0540*/  IMAD.WIDE R2, R12, 0x4, R2 ;  /* 0x000000040c027825 */ /* 0x000fca00078e0202 */
[----:B------:R-:W2:Y:S04]  /*0550*/  LDG.E R19, desc[UR8][R2.64+-0x20] ;  /* 0xffffe00802137981 */ /* 0x000ea8000c1e1900 */
[----:B------:R-:W2:Y:S04]  /*0560*/  LDG.E R20, desc[UR8][R2.64+-0x1c] ;  /* 0xffffe40802147981 */ /* 0x000ea8000c1e1900 */
[----:B------:R-:W3:Y:S04]  /*0570*/  LDG.E R21, desc[UR8][R2.64+-0x18] ;  /* 0xffffe80802157981 */ /* 0x000ee8000c1e1900 */
[----:B------:R-:W3:Y:S04]  /*0580*/  LDG.E R22, desc[UR8][R2.64+-0x14] ;  /* 0xffffec0802167981 */ /* 0x000ee8000c1e1900 */
[----:B------:R-:W4:Y:S04]  /*0590*/  LDG.E R14, desc[UR8][R2.64+-0x10] ;  /* 0xfffff008020e7981 */ /* 0x000f28000c1e1900 */
[----:B------:R-:W4:Y:S04]  /*05a0*/  LDG.E R13, desc[UR8][R2.64+-0xc] ;  /* 0xfffff408020d7981 */ /* 0x000f28000c1e1900 */
[----:B------:R-:W4:Y:S04]  /*05b0*/  LDG.E R15, desc[UR8][R2.64+-0x8] ;  /* 0xfffff808020f7981 */ /* 0x000f28000c1e1900 */
[----:B------:R-:W4:Y:S04]  /*05c0*/  LDG.E R18, desc[UR8][R2.64+-0x4] ;  /* 0xfffffc0802127981 */ /* 0x000f28000c1e1900 */
[----:B------:R-:W4:Y:S04]  /*05d0*/  LDG.E R17, desc[UR8][R2.64] ;  /* 0x0000000802117981 */ /* 0x000f28000c1e1900 */
[----:B------:R-:W4:Y:S04]  /*05e0*/  LDG.E R16, desc[UR8][R2.64+0x4] ;  /* 0x0000040802107981 */ /* 0x000f28000c1e1900 */
[----:B------:R-:W4:Y:S01]  /*05f0*/  LDG.E R23, desc[UR8][R2.64+0x1c] ;  /* 0x00001c0802177981 */ /* 0x000f22000c1e1900 */
[----:B--2--5:R-:W-:-:S03]  /*0600*/  FMNMX3 R20, R10, R19, R20, !PT ;  /* 0x000000130a147276 */ /* 0x024fc60007800014 */
[----:B------:R-:W2:Y:S04]  /*0610*/  LDG.E R19, desc[UR8][R2.64+0x8] ;  /* 0x0000080802137981 */ /* 0x000ea8000c1e1900 */
[----:B------:R-:W2:Y:S01]  /*0620*/  LDG.E R10, desc[UR8][R2.64+0xc] ;  /* 0x00000c08020a7981 */ /* 0x000ea2000c1e1900 */
[----:B---3--:R-:W-:-:S03]  /*0630*/  FMNMX3 R27, R20, R21, R22, !PT ;  /* 0x00000015141b7276 */ /* 0x008fc60007800016 */
[----:B------:R-:W3:Y:S04]  /*0640*/  LDG.E R22, desc[UR8][R2.64+0x10] ;  /* 0x0000100802167981 */ /* 0x000ee8000c1e1900 */
[----:B------:R-:W3:Y:S04]  /*0650*/  LDG.E R21, desc[UR8][R2.64+0x14] ;  /* 0x0000140802157981 */ /* 0x000ee8000c1e1900 */
[----:B------:R-:W3:Y:S01]  /*0660*/  LDG.E R20, desc[UR8][R2.64+0x18] ;  /* 0x0000180802147981 */ /* 0x000ee2000c1e1900 */
[----:B----4-:R-:W-:Y:S01]  /*0670*/  FMNMX3 R13, R27, R14, R13, !PT ;  /* 0x0000000e1b0d7276 */ /* 0x010fe2000780000d */
[----:B------:R-:W-:-:S03]  /*0680*/  VIADD R11, R11, 0x10 ;  /* 0x000000100b0b7836 */ /* 0x000fc60000000000 */
[----:B------:R-:W-:Y:S02]  /*0690*/  FMNMX3 R13, R13, R15, R18, !PT ;  /* 0x0000000f0d0d7276 */ /* 0x000fe40007800012 */
[----:B------:R-:W-:Y:S02]  /*06a0*/  ISETP.NE.AND P3, PT, R11, RZ, PT ;  /* 0x000000ff0b00720c */ /* 0x000fe40003f65270 */
[----:B------:R-:W-:Y:S01]  /*06b0*/  FMNMX3 R13, R13, R17, R16, !PT ;  /* 0x000000110d0d7276 */ /* 0x000fe20007800010 */
[----:B------:R-:W-:-:S03]  /*06c0*/  VIADD R12, R12, 0x10 ;  /* 0x000000100c0c7836 */ /* 0x000fc60000000000 */
[----:B--2---:R-:W-:-:S04]  /*06d0*/  FMNMX3 R10, R13, R19, R10, !PT ;  /* 0x000000130d0a7276 */ /* 0x004fc8000780000a */
[----:B---3--:R-:W-:-:S04]  /*06e0*/  FMNMX3 R10, R10, R22, R21, !PT ;  /* 0x000000160a0a7276 */ /* 0x008fc80007800015 */
[----:B------:R-:W-:Y:S01]  /*06f0*/  FMNMX3 R10, R10, R20, R23, !PT ;  /* 0x000000140a0a7276 */ /* 0x000fe20007800017 */
[----:B------:R-:W-:Y:S06]  /*0700*/  @P3 BRA `(.L_x_47) ;  /* 0xfffffffc00843947 */ /* 0x000fec000383ffff */
[----:B------:R-:W-:-:S07]  /*0710*/  MOV R12, R8 ;  /* 0x00000008000c7202 */ /* 0x000fce0000000f00 */
.L_x_46:
[----:B------:R-:W-:-:S13]  /*0720*/  ISETP.NE.AND P3, PT, R26, RZ, PT ;  /* 0x000000ff1a00720c */ /* 0x000fda0003f65270 */
[----:B------:R-:W-:Y:S05]  /*0730*/  @!P3 BRA `(.L_x_48) ;  /* 0x0000000000b0b947 */ /* 0x000fea0003800000 */
[----:B------:R-:W-:Y:S01]  /*0740*/  ISETP.NE.AND P3, PT, R25, RZ, PT ;  /* 0x000000ff1900720c */ /* 0x000fe20003f65270 */
[----:B------:R-:W-:-:S12]  /*0750*/  @!P0 BRA `(.L_x_49) ;  /* 0x0000000000408947 */ /* 0x000fd80003800000 */
[----:B------:R-:W1:Y:S01]  /*0760*/  LDC.64 R2, c[0x0][0x380] ;  /* 0x0000e000ff027b82 */ /* 0x000e620000000a00 */
[----:B0-----:R-:W-:-:S04]  /*0770*/  IMAD.IADD R11, R9, 0x1, R12 ;  /* 0x00000001090b7824 */ /* 0x001fc800078e020c */
[----:B-1----:R-:W-:-:S05]  /*0780*/  IMAD.WIDE R2, R11, 0x4, R2 ;  /* 0x000000040b027825 */ /* 0x002fca00078e0202 */
[----:B------:R-:W2:Y:S04]  /*0790*/  LDG.E R11, desc[UR8][R2.64] ;  /* 0x00000008020b7981 */ /* 0x000ea8000c1e1900 */
[----:B------:R-:W2:Y:S04]  /*07a0*/  LDG.E R13, desc[UR8][R2.64+0x4] ;  /* 0x00000408020d7981 */ /* 0x000ea8000c1e1900 */
[----:B------:R-:W3:Y:S04]  /*07b0*/  LDG.E R14, desc[UR8][R2.64+0x8] ;  /* 0x00000808020e7981 */ /* 0x000ee8000c1e1900 */
[----:B------:R-:W3:Y:S04]  /*07c0*/  LDG.E R15, desc[UR8][R2.64+0xc] ;  /* 0x00000c08020f7981 */ /* 0x000ee8000c1e1900 */
[----:B------:R-:W4:Y:S04]  /*07d0*/  LDG.E R16, desc[UR8][R2.64+0x10] ;  /* 0x0000100802107981 */ /* 0x000f28000c1e1900 */
[----:B------:R-:W4:Y:S04]  /*07e0*/  LDG.E R17, desc[UR8][R2.64+0x14] ;  /* 0x0000140802117981 */ /* 0x000f28000c1e1900 */
[----:B------:R-:W4:Y:S04]  /*07f0*/  LDG.E R18, desc[UR8][R2.64+0x18] ;  /* 0x0000180802127981 */ /* 0x000f28000c1e1900 */
[----:B------:R-:W4:Y:S01]  /*0800*/  LDG.E R19, desc[UR8][R2.64+0x1c] ;  /* 0x00001c0802137981 */ /* 0x000f22000c1e1900 */
[----:B------:R-:W-:Y:S01]  /*0810*/  VIADD R12, R12, 0x8 ;  /* 0x000000080c0c7836 */ /* 0x000fe20000000000 */
[----:B--2--5:R-:W-:-:S04]  /*0820*/  FMNMX3 R11, R10, R11, R13, !PT ;  /* 0x0000000b0a0b7276 */ /* 0x024fc8000780000d */
[----:B---3--:R-:W-:-:S04]  /*0830*/  FMNMX3 R11, R11, R14, R15, !PT ;  /* 0x0000000e0b0b7276 */ /* 0x008fc8000780000f */
[----:B----4-:R-:W-:-:S04]  /*0840*/  FMNMX3 R11, R11, R16, R17, !PT ;  /* 0x000000100b0b7276 */ /* 0x010fc80007800011 */
[----:B------:R-:W-:-:S07]  /*0850*/  FMNMX3 R10, R11, R18, R19, !PT ;  /* 0x000000120b0a7276 */ /* 0x000fce0007800013 */
.L_x_49:
        /* <DEDUP_REMOVED lines=9> */
[----:B------:R-:W3:Y:S01]  /*08f0*/  LDG.E R14, desc[UR8][R2.64+0xc] ;  /* 0x00000c08020e7981 */ /* 0x000ee2000c1e1900 */
[----:B------:R-:W-:Y:S01]  /*0900*/  VIADD R12, R12, 0x4 ;  /* 0x000000040c0c7836 */ /* 0x000fe20000000000 */
[----:B--2--5:R-:W-:-:S04]  /*0910*/  FMNMX3 R10, R10, R11, R13, !PT ;  /* 0x0000000b0a0a7276 */ /* 0x024fc8000780000d */
[----:B---3--:R-:W-:-:S07]  /*0920*/  FMNMX3 R10, R10, R15, R14, !PT ;  /* 0x0000000f0a0a7276 */ /* 0x008fce000780000e */
.L_x_50:
[----:B------:R-:W-:Y:S05]  /*0930*/  @!P3 BRA `(.L_x_48) ;  /* 0x000000000030b947 */ /* 0x000fea0003800000 */
[----:B------:R-:W1:Y:S01]  /*0940*/  LDC.64 R2, c[0x0][0x380] ;  /* 0x0000e000ff027b82 */ /* 0x000e620000000a00 */
[----:B------:R-:W-:-:S04]  /*0950*/  IMAD.IADD R9, R9, 0x1, R12 ;  /* 0x0000000109097824 */ /* 0x000fc800078e020c */
[----:B-1----:R-:W-:-:S05]  /*0960*/  IMAD.WIDE R2, R9, 0x4, R2 ;  /* 0x0000000409027825 */ /* 0x002fca00078e0202 */
[----:B------:R-:W2:Y:S01]  /*0970*/  LDG.E R9, desc[UR8][R2.64] ;  /* 0x0000000802097981 */ /* 0x000ea2000c1e1900 */
[----:B------:R-:W-:Y:S02]  /*0980*/  ISETP.NE.AND P3, PT, R24, 0x1, PT ;  /* 0x000000011800780c */ /* 0x000fe40003f65270 */
[----:B--2--5:R-:W-:-:S11]  /*0990*/  FMNMX R10, R10, R9, !PT ;  /* 0x000000090a0a7209 */ /* 0x024fd60007800000 */
[----:B------:R-:W-:Y:S05]  /*09a0*/  @!P3 BRA `(.L_x_48) ;  /* 0x000000000014b947 */ /* 0x000fea0003800000 */
[----:B------:R-:W-:Y:S01]  /*09b0*/  ISETP.NE.AND P3, PT, R24, 0x2, PT ;  /* 0x000000021800780c */ /* 0x000fe20003f65270 */
[----:B------:R-:W2:-:S12]  /*09c0*/  LDG.E R9, desc[UR8][R2.64+0x4] ;  /* 0x0000040802097981 */ /* 0x000e98000c1e1900 */
[----:B0-----:R-:W3:Y:S01]  /*09d0*/  @P3 LDG.E R11, desc[UR8][R2.64+0x8] ;  /* 0x00000808020b3981 */ /* 0x001ee2000c1e1900 */
[----:B--2---:R-:W-:-:S04]  /*09e0*/  FMNMX R10, R10, R9, !PT ;  /* 0x000000090a0a7209 */ /* 0x004fc80007800000 */
[----:B---3--:R-:W-:-:S07]  /*09f0*/  @P3 FMNMX R10, R10, R11, !PT ;  /* 0x0000000b0a0a3209 */ /* 0x008fce0007800000 */
.L_x_48:
[----:B------:R-:W-:Y:S05]  /*0a00*/  @P2 BRA `(.L_x_51) ;  /* 0xfffffff8009c2947 */ /* 0x000fea000383ffff */
.L_x_45:
[----:B------:R-:W1:Y:S02]  /*0a10*/  LDC.64 R2, c[0x0][0x388] ;  /* 0x0000e200ff027b82 */ /* 0x000e640000000a00 */
[----:B-1----:R-:W-:-:S05]  /*0a20*/  IMAD.WIDE R2, R0, 0x4, R2 ;  /* 0x0000000400027825 */ /* 0x002fca00078e0202 */
[----:B-----5:R-:W-:Y:S01]  /*0a30*/  STG.E desc[UR8][R2.64], R10 ;  /* 0x0000000a02007986 */ /* 0x020fe2000c101908 */
[----:B------:R-:W-:Y:S05]  /*0a40*/  EXIT ;  /* 0x000000000000794d */ /* 0x000fea0003800000 */
.L_x_52:
        /* <DEDUP_REMOVED lines=11> */
.L_x_78:


//--------------------- .text._Z24convolutionPaddingKernelPfS_S_iiii --------------------------
	.section	.text._Z24convolutionPaddingKernelPfS_S_iiii,"ax",@progbits
	.align	128
        .global         _Z24convolutionPaddingKernelPfS_S_iiii
        .type           _Z24convolutionPaddingKernelPfS_S_iiii,@function
        .size           _Z24convolutionPaddingKernelPfS_S_iiii,(.L_x_79 - _Z24convolutionPaddingKernelPfS_S_iiii)
        .other          _Z24convolutionPaddingKernelPfS_S_iiii,@"STO_CUDA_ENTRY STV_DEFAULT"
_Z24convolutionPaddingKernelPfS_S_iiii:
.text._Z24convolutionPaddingKernelPfS_S_iiii:
[----:B------:R-:W-:Y:S01]  /*0000*/  LDC R1, c[0x0][0x37c] ;  /* 0x0000df00ff017b82 */ /* 0x000fe20000000800 */
[----:B------:R-:W0:Y:S07]  /*0010*/  S2R R3, SR_TID.X ;  /* 0x0000000000037919 */ /* 0x000e2e0000002100 */
[----:B------:R-:W0:Y:S08]  /*0020*/  S2UR UR4, SR_CTAID.X ;  /* 0x00000000000479c3 */ /* 0x000e300000002500 */
[----:B------:R-:W0:Y:S08]  /*0030*/  LDC R0, c[0x0][0x360] ;  /* 0x0000d800ff007b82 */ /* 0x000e300000000800 */
[----:B------:R-:W1:Y:S01]  /*0040*/  LDC R5, c[0x0][0x39c] ;  /* 0x0000e700ff057b82 */ /* 0x000e620000000800 */
[----:B0-----:R-:W-:-:S02]  /*0050*/  IMAD R0, R0, UR4, R3 ;  /* 0x0000000400007c24 */ /* 0x001fc4000f8e0203 */
[----:B-1----:R-:W-:-:S05]  /*0060*/  IMAD R3, R5, R5, RZ ;  /* 0x0000000505037224 */ /* 0x002fca00078e02ff */
[----:B------:R-:W-:-:S13]  /*0070*/  ISETP.GE.AND P0, PT, R0, R3, PT ;  /* 0x000000030000720c */ /* 0x000fda0003f06270 */
[----:B------:R-:W-:Y:S05]  /*0080*/  @P0 EXIT ;  /* 0x000000000000094d */ /* 0x000fea0003800000 */
[----:B------:R-:W0:Y:S01]  /*0090*/  LDC R9, c[0x0][0x3a0] ;  /* 0x0000e800ff097b82 */ /* 0x000e220000000800 */
[----:B------:R-:W1:Y:S01]  /*00a0*/  LDCU.64 UR10, c[0x0][0x358] ;  /* 0x00006b00ff0a77ac */ /* 0x000e620008000a00 */
[----:B------:R-:W-:Y:S01]  /*00b0*/  HFMA2 R14, -RZ, RZ, 0, 0 ;  /* 0x00000000ff0e7431 */ /* 0x000fe200000001ff */
[----:B0-----:R-:W-:-:S13]  /*00c0*/  ISETP.GE.AND P0, PT, R9, 0x1, PT ;  /* 0x000000010900780c */ /* 0x001fda0003f06270 */
[----:B-1----:R-:W-:Y:S05]  /*00d0*/  @!P0 BRA `(.L_x_53) ;  /* 0x0000000c00488947 */ /* 0x002fea0003800000 */
[----:B------:R-:W-:Y:S01]  /*00e0*/  IABS R8, R5 ;  /* 0x0000000500087213 */ /* 0x000fe20000000000 */
[----:B------:R-:W0:Y:S01]  /*00f0*/  LDCU.64 UR6, c[0x0][0x380] ;  /* 0x00007000ff0677ac */ /* 0x000e220008000a00 */
[----:B------:R-:W-:Y:S01]  /*0100*/  IABS R6, R0 ;  /* 0x0000000000067213 */ /* 0x000fe20000000000 */
[----:B------:R-:W-:Y:S01]  /*0110*/  IMAD.MOV.U32 R14, RZ, RZ, RZ ;  /* 0x000000ffff0e7224 */ /* 0x000fe200078e00ff */
[----:B------:R-:W1:Y:S01]  /*0120*/  I2F.RP R4, R8 ;  /* 0x0000000800047306 */ /* 0x000e620000209400 */
[C---:B------:R-:W-:Y:S01]  /*0130*/  LOP3.LUT R17, R9.reuse, 0x7, RZ, 0xc0, !PT ;  /* 0x0000000709117812 */ /* 0x040fe200078ec0ff */
[----:B------:R-:W-:Y:S01]  /*0140*/  UMOV UR4, URZ ;  /* 0x000000ff00047c82 */ /* 0x000fe20008000000 */
[----:B------:R-:W-:-:S05]  /*0150*/  LOP3.LUT R18, R9, 0x3, RZ, 0xc0, !PT ;  /* 0x0000000309127812 */ /* 0x000fca00078ec0ff */
[----:B-1----:R-:W1:Y:S01]  /*0160*/  MUFU.RCP R4, R4 ;  /* 0x0000000400047308 */ /* 0x002e620000001000 */
[----:B0-----:R-:W-:-:S04]  /*0170*/  UIADD3 UR5, UP0, UPT, UR6, 0x20, URZ ;  /* 0x0000002006057890 */ /* 0x001fc8000ff1e0ff */
[----:B------:R-:W-:Y:S01]  /*0180*/  UIADD3.X UR8, UPT, UPT, URZ, UR7, URZ, UP0, !UPT ;  /* 0x00000007ff087290 */ /* 0x000fe200087fe4ff */
[----:B-1----:R-:W-:-:S04]  /*0190*/  IADD3 R2, PT, PT, R4, 0xffffffe, RZ ;  /* 0x0ffffffe04027810 */ /* 0x002fc80007ffe0ff */
[----:B------:R0:W1:Y:S02]  /*01a0*/  F2I.FTZ.U32.TRUNC.NTZ R3, R2 ;  /* 0x0000000200037305 */ /* 0x000064000021f000 */
[----:B0-----:R-:W-:Y:S01]  /*01b0*/  MOV R2, RZ ;  /* 0x000000ff00027202 */ /* 0x001fe20000000f00 */
[----:B-1----:R-:W-:-:S04]  /*01c0*/  IMAD.MOV R7, RZ, RZ, -R3 ;  /* 0x000000ffff077224 */ /* 0x002fc800078e0a03 */
[----:B------:R-:W-:-:S04]  /*01d0*/  IMAD R7, R7, R8, RZ ;  /* 0x0000000807077224 */ /* 0x000fc800078e02ff */
[----:B------:R-:W-:Y:S01]  /*01e0*/  IMAD.HI.U32 R3, R3, R7, R2 ;  /* 0x0000000703037227 */ /* 0x000fe200078e0002 */
[----:B------:R-:W-:Y:S02]  /*01f0*/  MOV R7, R6 ;  /* 0x0000000600077202 */ /* 0x000fe40000000f00 */
[----:B------:R-:W-:-:S03]  /*0200*/  LOP3.LUT R2, R0, R5, RZ, 0x3c, !PT ;  /* 0x0000000500027212 */ /* 0x000fc600078e3cff */
[----:B------:R-:W-:Y:S01]  /*0210*/  IMAD.HI.U32 R6, R3, R7, RZ ;  /* 0x0000000703067227 */ /* 0x000fe200078e00ff */
[----:B------:R-:W-:-:S03]  /*0220*/  ISETP.GE.AND P1, PT, R2, RZ, PT ;  /* 0x000000ff0200720c */ /* 0x000fc60003f26270 */
[----:B------:R-:W-:-:S04]  /*0230*/  IMAD.MOV R3, RZ, RZ, -R6 ;  /* 0x000000ffff037224 */ /* 0x000fc800078e0a06 */
[C---:B------:R-:W-:Y:S01]  /*0240*/  IMAD R3, R8.reuse, R3, R7 ;  /* 0x0000000308037224 */ /* 0x040fe200078e0207 */
[C---:B------:R-:W-:Y:S02]  /*0250*/  LOP3.LUT R7, R9.reuse, 0x7ffffff0, RZ, 0xc0, !PT ;  /* 0x7ffffff009077812 */ /* 0x040fe400078ec0ff */
[----:B------:R-:W-:Y:S02]  /*0260*/  LOP3.LUT R9, R9, 0xf, RZ, 0xc0, !PT ;  /* 0x0000000f09097812 */ /* 0x000fe400078ec0ff */
[----:B------:R-:W-:Y:S02]  /*0270*/  ISETP.GT.U32.AND P2, PT, R8, R3, PT ;  /* 0x000000030800720c */ /* 0x000fe40003f44070 */
[----:B------:R-:W-:-:S11]  /*0280*/  IADD3 R10, PT, PT, -R7, RZ, RZ ;  /* 0x000000ff070a7210 */ /* 0x000fd60007ffe1ff */
[-C--:B------:R-:W-:Y:S02]  /*0290*/  @!P2 IADD3 R3, PT, PT, R3, -R8.reuse, RZ ;  /* 0x800000080303a210 */ /* 0x080fe40007ffe0ff */
[----:B------:R-:W-:Y:S02]  /*02a0*/  @!P2 IADD3 R6, PT, PT, R6, 0x1, RZ ;  /* 0x000000010606a810 */ /* 0x000fe40007ffe0ff */
[----:B------:R-:W-:Y:S02]  /*02b0*/  ISETP.GE.U32.AND P0, PT, R3, R8, PT ;  /* 0x000000080300720c */ /* 0x000fe40003f06070 */
[----:B------:R-:W-:-:S11]  /*02c0*/  ISETP.NE.AND P2, PT, R5, RZ, PT ;  /* 0x000000ff0500720c */ /* 0x000fd60003f45270 */
[----:B------:R-:W-:-:S05]  /*02d0*/  @P0 VIADD R6, R6, 0x1 ;  /* 0x0000000106060836 */ /* 0x000fca0000000000 */
[----:B------:R-:W-:Y:S02]  /*02e0*/  @!P1 IADD3 R6, PT, PT, -R6, RZ, RZ ;  /* 0x000000ff06069210 */ /* 0x000fe40007ffe1ff */
[----:B------:R-:W-:-:S04]  /*02f0*/  @!P2 LOP3.LUT R6, RZ, R5, RZ, 0x33, !PT ;  /* 0x00000005ff06a212 */ /* 0x000fc800078e33ff */
[----:B------:R-:W-:-:S05]  /*0300*/  IADD3 R8, PT, PT, -R6, RZ, RZ ;  /* 0x000000ff06087210 */ /* 0x000fca0007ffe1ff */
[----:B------:R-:W-:-:S07]  /*0310*/  IMAD R8, R5, R8, R0 ;  /* 0x0000000805087224 */ /* 0x000fce00078e0200 */
.L_x_59:
[----:B------:R-:W0:Y:S01]  /*0320*/  LDCU UR7, c[0x0][0x3a0] ;  /* 0x00007400ff0777ac */ /* 0x000e220008000800 */
[----:B------:R-:W-:Y:S01]  /*0330*/  IADD3 R11, PT, PT, R6, UR4, RZ ;  /* 0x00000004060b7c10 */ /* 0x000fe2000fffe0ff */
[----:B------:R-:W-:Y:S01]  /*0340*/  IMAD.MOV.U32 R16, RZ, RZ, RZ ;  /* 0x000000ffff107224 */ /* 0x000fe200078e00ff */
[----:B------:R-:W1:Y:S01]  /*0350*/  LDCU UR6, c[0x0][0x398] ;  /* 0x00007300ff0677ac */ /* 0x000e620008000800 */
[----:B0-----:R-:W-:Y:S02]  /*0360*/  UISETP.GE.U32.AND UP1, UPT, UR7, 0x10, UPT ;  /* 0x000000100700788c */ /* 0x001fe4000bf26070 */
[----:B------:R-:W-:Y:S02]  /*0370*/  UIMAD UR12, UR4, UR7, URZ ;  /* 0x00000007040c72a4 */ /* 0x000fe4000f8e02ff */
[----:B------:R-:W-:Y:S01]  /*0380*/  UIADD3 UR4, UPT, UPT, UR4, 0x1, URZ ;  /* 0x0000000104047890 */ /* 0x000fe2000fffe0ff */
[----:B-1----:R-:W-:-:S03]  /*0390*/  IMAD R11, R11, UR6, R8 ;  /* 0x000000060b0b7c24 */ /* 0x002fc6000f8e0208 */
[----:B------:R-:W-:Y:S01]  /*03a0*/  UISETP.NE.AND UP0, UPT, UR4, UR7, UPT ;  /* 0x000000070400728c */ /* 0x000fe2000bf05270 */
[----:B------:R-:W-:Y:S10]  /*03b0*/  BRA.U !UP1, `(.L_x_54) ;  /* 0x0000000509107547 */ /* 0x000ff4000b800000 */
[----:B------:R-:W0:Y:S01]  /*03c0*/  LDCU.64 UR6, c[0x0][0x390] ;  /* 0x00007200ff0677ac */ /* 0x000e220008000a00 */
[----:B------:R-:W-:Y:S02]  /*03d0*/  MOV R12, R11 ;  /* 0x0000000b000c7202 */ /* 0x000fe40000000f00 */
[----:B------:R-:W-:Y:S01]  /*03e0*/  MOV R13, R10 ;  /* 0x0000000a000d7202 */ /* 0x000fe20000000f00 */
[----:B0-----:R-:W-:-:S04]  /*03f0*/  UIMAD.WIDE.U32 UR6, UR12, 0x4, UR6 ;  /* 0x000000040c0678a5 */ /* 0x001fc8000f8e0006 */
[----:B------:R-:W-:-:S04]  /*0400*/  UIADD3 UR9, UP1, UPT, UR6, 0x20, URZ ;  /* 0x0000002006097890 */ /* 0x000fc8000ff3e0ff */
[----:B------:R-:W-:Y:S02]  /*0410*/  UIADD3.X UR6, UPT, UPT, URZ, UR7, URZ, UP1, !UPT ;  /* 0x00000007ff067290 */ /* 0x000fe40008ffe4ff */
[----:B------:R-:W-:-:S04]  /*0420*/  IMAD.U32 R15, RZ, RZ, UR9 ;  /* 0x00000009ff0f7e24 */ /* 0x000fc8000f8e00ff */
[----:B------:R-:W-:-:S07]  /*0430*/  MOV R16, UR6 ;  /* 0x0000000600107c02 */ /* 0x000fce0008000f00 */
.L_x_55:
[----:B------:R-:W-:Y:S01]  /*0440*/  MOV R4, UR5 ;  /* 0x0000000500047c02 */ /* 0x000fe20008000f00 */
[----:B------:R-:W-:Y:S01]  /*0450*/  IMAD.U32 R5, RZ, RZ, UR8 ;  /* 0x00000008ff057e24 */ /* 0x000fe2000f8e00ff */
[----:B------:R-:W-:Y:S02]  /*0460*/  MOV R2, R15 ;  /* 0x0000000f00027202 */ /* 0x000fe40000000f00 */
[----:B------:R-:W-:Y:S01]  /*0470*/  MOV R3, R16 ;  /* 0x0000001000037202 */ /* 0x000fe20000000f00 */
[----:B------:R-:W-:-:S04]  /*0480*/  IMAD.WIDE R4, R12, 0x4, R4 ;  /* 0x000000040c047825 */ /* 0x000fc800078e0204 */
[----:B------:R-:W2:Y:S04]  /*0490*/  LDG.E R24, desc[UR10][R2.64+-0x20] ;  /* 0xffffe00a02187981 */ /* 0x000ea8000c1e1900 */
[----:B------:R-:W2:Y:S04]  /*04a0*/  LDG.E R15, desc[UR10][R4.64+-0x20] ;  /* 0xffffe00a040f7981 */ /* 0x000ea8000c1e1900 */
[----:B------:R-:W3:Y:S04]  /*04b0*/  LDG.E R25, desc[UR10][R2.64+-0x1c] ;  /* 0xffffe40a02197981 */ /* 0x000ee8000c1e1900 */
[----:B------:R-:W3:Y:S04]  /*04c0*/  LDG.E R26, desc[UR10][R4.64+-0x1c] ;  /* 0xffffe40a041a7981 */ /* 0x000ee8000c1e1900 */
[----:B------:R-:W4:Y:S04]  /*04d0*/  LDG.E R22, desc[UR10][R2.64+-0x18] ;  /* 0xffffe80a02167981 */ /* 0x000f28000c1e1900 */
[----:B------:R-:W4:Y:S04]  /*04e0*/  LDG.E R23, desc[UR10][R4.64+-0x18] ;  /* 0xffffe80a04177981 */ /* 0x000f28000c1e1900 */
[----:B------:R-:W5:Y:S04]  /*04f0*/  LDG.E R20, desc[UR10][R2.64+-0x14] ;  /* 0xffffec0a02147981 */ /* 0x000f68000c1e1900 */
[----:B------:R-:W5:Y:S04]  /*0500*/  LDG.E R21, desc[UR10][R4.64+-0x14] ;  /* 0xffffec0a04157981 */ /* 0x000f68000c1e1900 */
[----:B------:R-:W5:Y:S04]  /*0510*/  LDG.E R16, desc[UR10][R2.64+-0x10] ;  /* 0xfffff00a02107981 */ /* 0x000f68000c1e1900 */
[----:B------:R-:W5:Y:S04]  /*0520*/  LDG.E R19, desc[UR10][R4.64+-0x10] ;  /* 0xfffff00a04137981 */ /* 0x000f68000c1e1900 */
[----:B------:R-:W5:Y:S01]  /*0530*/  LDG.E R27, desc[UR10][R2.64+0x1c] ;  /* 0x00001c0a021b7981 */ /* 0x000f62000c1e1900 */
[----:B--2---:R-:W-:-:S03]  /*0540*/  FFMA R15, R15, R24, R14 ;  /* 0x000000180f0f7223 */ /* 0x004fc6000000000e */
[----:B------:R-:W2:Y:S04]  /*0550*/  LDG.E R14, desc[UR10][R2.64+-0xc] ;  /* 0xfffff40a020e7981 */ /* 0x000ea8000c1e1900 */
[----:B------:R-:W2:Y:S01]  /*0560*/  LDG.E R24, desc[UR10][R2.64] ;  /* 0x0000000a02187981 */ /* 0x000ea2000c1e1900 */
[----:B---3--:R-:W-:-:S03]  /*0570*/  FFMA R26, R26, R25, R15 ;  /* 0x000000191a1a7223 */ /* 0x008fc6000000000f */
[----:B------:R-:W2:Y:S04]  /*0580*/  LDG.E R15, desc[UR10][R4.64+-0xc] ;  /* 0xfffff40a040f7981 */ /* 0x000ea8000c1e1900 */
[----:B------:R-:W3:Y:S01]  /*0590*/  LDG.E R25, desc[UR10][R4.64] ;  /* 0x0000000a04197981 */ /* 0x000ee2000c1e1900 */
[----:B----4-:R-:W-:-:S03]  /*05a0*/  FFMA R26, R23, R22, R26 ;  /* 0x00000016171a7223 */ /* 0x010fc6000000001a */
[----:B------:R-:W4:Y:S04]  /*05b0*/  LDG.E R22, desc[UR10][R2.64+-0x8] ;  /* 0xfffff80a02167981 */ /* 0x000f28000c1e1900 */
[----:B------:R-:W4:Y:S01]  /*05c0*/  LDG.E R23, desc[UR10][R4.64+-0x8] ;  /* 0xfffff80a04177981 */ /* 0x000f22000c1e1900 */
[----:B-----5:R-:W-:-:S03]  /*05d0*/  FFMA R26, R21, R20, R26 ;  /* 0x00000014151a7223 */ /* 0x020fc6000000001a */
[----:B------:R-:W5:Y:S04]  /*05e0*/  LDG.E R20, desc[UR10][R2.64+-0x4] ;  /* 0xfffffc0a02147981 */ /* 0x000f68000c1e1900 */
[----:B------:R-:W5:Y:S01]  /*05f0*/  LDG.E R21, desc[UR10][R4.64+-0x4] ;  /* 0xfffffc0a04157981 */ /* 0x000f62000c1e1900 */
[----:B------:R-:W-:-:S03]  /*0600*/  FFMA R26, R19, R16, R26 ;  /* 0x00000010131a7223 */ /* 0x000fc6000000001a */
[----:B------:R-:W3:Y:S04]  /*0610*/  LDG.E R19, desc[UR10][R2.64+0x4] ;  /* 0x0000040a02137981 */ /* 0x000ee8000c1e1900 */
[----:B------:R-:W3:Y:S01]  /*0620*/  LDG.E R16, desc[UR10][R4.64+0x4] ;  /* 0x0000040a04107981 */ /* 0x000ee2000c1e1900 */
[----:B--2---:R-:W-:-:S03]  /*0630*/  FFMA R14, R15, R14, R26 ;  /* 0x0000000e0f0e7223 */ /* 0x004fc6000000001a */
[----:B------:R-:W2:Y:S04]  /*0640*/  LDG.E R15, desc[UR10][R2.64+0x8] ;  /* 0x0000080a020f7981 */ /* 0x000ea8000c1e1900 */
[----:B------:R-:W2:Y:S01]  /*0650*/  LDG.E R26, desc[UR10][R4.64+0x1c] ;  /* 0x00001c0a041a7981 */ /* 0x000ea2000c1e1900 */
[----:B----4-:R-:W-:-:S03]  /*0660*/  FFMA R22, R23, R22, R14 ;  /* 0x0000001617167223 */ /* 0x010fc6000000000e */
[----:B------:R-:W2:Y:S04]  /*0670*/  LDG.E R14, desc[UR10][R4.64+0x8] ;  /* 0x0000080a040e7981 */ /* 0x000ea8000c1e1900 */
[----:B------:R-:W4:Y:S01]  /*0680*/  LDG.E R23, desc[UR10][R4.64+0x10] ;  /* 0x0000100a04177981 */ /* 0x000f22000c1e1900 */
[----:B-----5:R-:W-:-:S03]  /*0690*/  FFMA R22, R21, R20, R22 ;  /* 0x0000001415167223 */ /* 0x020fc60000000016 */
[----:B------:R-:W5:Y:S01]  /*06a0*/  LDG.E R21, desc[UR10][R2.64+0xc] ;  /* 0x00000c0a02157981 */ /* 0x000f62000c1e1900 */
[----:B---3--:R-:W-:-:S03]  /*06b0*/  FFMA R25, R25, R24, R22 ;  /* 0x0000001819197223 */ /* 0x008fc60000000016 */
[----:B------:R-:W5:Y:S04]  /*06c0*/  LDG.E R20, desc[UR10][R4.64+0xc] ;  /* 0x00000c0a04147981 */ /* 0x000f68000c1e1900 */
[----:B------:R-:W4:Y:S01]  /*06d0*/  LDG.E R22, desc[UR10][R2.64+0x10] ;  /* 0x0000100a02167981 */ /* 0x000f22000c1e1900 */
[----:B------:R-:W-:-:S03]  /*06e0*/  FFMA R29, R16, R19, R25 ;  /* 0x00000013101d7223 */ /* 0x000fc60000000019 */
[----:B------:R-:W3:Y:S04]  /*06f0*/  LDG.E R25, desc[UR10][R2.64+0x14] ;  /* 0x0000140a02197981 */ /* 0x000ee8000c1e1900 */
[----:B------:R-:W3:Y:S04]  /*0700*/  LDG.E R24, desc[UR10][R4.64+0x14] ;  /* 0x0000140a04187981 */ /* 0x000ee8000c1e1900 */
[----:B------:R-:W3:Y:S04]  /*0710*/  LDG.E R16, desc[UR10][R2.64+0x18] ;  /* 0x0000180a02107981 */ /* 0x000ee8000c1e1900 */
[----:B------:R-:W3:Y:S01]  /*0720*/  LDG.E R19, desc[UR10][R4.64+0x18] ;  /* 0x0000180a04137981 */ /* 0x000ee2000c1e1900 */
[----:B------:R-:W-:-:S05]  /*0730*/  VIADD R13, R13, 0x10 ;  /* 0x000000100d0d7836 */ /* 0x000fca0000000000 */
[----:B------:R-:W-:Y:S02]  /*0740*/  ISETP.NE.AND P0, PT, R13, RZ, PT ;  /* 0x000000ff0d00720c */ /* 0x000fe40003f05270 */
[----:B------:R-:W-:Y:S01]  /*0750*/  IADD3 R12, PT, PT, R12, 0x10, RZ ;  /* 0x000000100c0c7810 */ /* 0x000fe20007ffe0ff */
[----:B--2---:R-:W-:-:S04]  /*0760*/  FFMA R15, R14, R15, R29 ;  /* 0x0000000f0e0f7223 */ /* 0x004fc8000000001d */
[----:B-----5:R-:W-:-:S04]  /*0770*/  FFMA R20, R20, R21, R15 ;  /* 0x0000001514147223 */ /* 0x020fc8000000000f */
[----:B----4-:R-:W-:Y:S01]  /*0780*/  FFMA R23, R23, R22, R20 ;  /* 0x0000001617177223 */ /* 0x010fe20000000014 */
[----:B------:R-:W-:-:S03]  /*0790*/  IADD3 R15, P1, PT, R2, 0x40, RZ ;  /* 0x00000040020f7810 */ /* 0x000fc60007f3e0ff */
[----:B---3--:R-:W-:-:S04]  /*07a0*/  FFMA R24, R24, R25, R23 ;  /* 0x0000001918187223 */ /* 0x008fc80000000017 */
[----:B------:R-:W-:Y:S01]  /*07b0*/  FFMA R19, R19, R16, R24 ;  /* 0x0000001013137223 */ /* 0x000fe20000000018 */
[----:B------:R-:W-:-:S03]  /*07c0*/  IADD3.X R16, PT, PT, RZ, R3, RZ, P1, !PT ;  /* 0x00000003ff107210 */ /* 0x000fc60000ffe4ff */
[----:B------:R-:W-:Y:S01]  /*07d0*/  FFMA R14, R26, R27, R19 ;  /* 0x0000001b1a0e7223 */ /* 0x000fe20000000013 */
[----:B------:R-:W-:Y:S06]  /*07e0*/  @P0 BRA `(.L_x_55) ;  /* 0xfffffffc00140947 */ /* 0x000fec000383ffff */
[----:B------:R-:W-:-:S07]  /*07f0*/  IMAD.MOV.U32 R16, RZ, RZ, R7 ;  /* 0x000000ffff107224 */ /* 0x000fce00078e0007 */
.L_x_54:
[----:B------:R-:W-:-:S13]  /*0800*/  ISETP.NE.AND P0, PT, R9, RZ, PT ;  /* 0x000000ff0900720c */ /* 0x000fda0003f05270 */
[----:B------:R-:W-:Y:S05]  /*0810*/  @!P0 BRA `(.L_x_56) ;  /* 0x0000000400748947 */ /* 0x000fea0003800000 */
[----:B------:R-:W-:Y:S02]  /*0820*/  IADD3 R2, PT, PT, R9, -0x1, RZ ;  /* 0xffffffff09027810 */ /* 0x000fe40007ffe0ff */
[----:B------:R-:W-:Y:S02]  /*0830*/  ISETP.NE.AND P0, PT, R17, RZ, PT ;  /* 0x000000ff1100720c */ /* 0x000fe40003f05270 */
[----:B------:R-:W-:-:S13]  /*0840*/  ISETP.GE.U32.AND P1, PT, R2, 0x7, PT ;  /* 0x000000070200780c */ /* 0x000fda0003f26070 */
[----:B------:R-:W-:Y:S05]  /*0850*/  @!P1 BRA `(.L_x_57) ;  /* 0x0000000000909947 */ /* 0x000fea0003800000 */
[----:B------:R-:W0:Y:S01]  /*0860*/  LDC.64 R12, c[0x0][0x390] ;  /* 0x0000e400ff0c7b82 */ /* 0x000e220000000a00 */
[----:B------:R-:W-:Y:S01]  /*0870*/  IADD3 R15, PT, PT, R16, UR12, RZ ;  /* 0x0000000c100f7c10 */ /* 0x000fe2000fffe0ff */
[----:B------:R-:W-:-:S06]  /*0880*/  IMAD.IADD R5, R11, 0x1, R16 ;  /* 0x000000010b057824 */ /* 0x000fcc00078e0210 */
[----:B------:R-:W1:Y:S01]  /*0890*/  LDC.64 R2, c[0x0][0x380] ;  /* 0x0000e000ff027b82 */ /* 0x000e620000000a00 */
[----:B0-----:R-:W-:-:S05]  /*08a0*/  IMAD.WIDE.U32 R12, R15, 0x4, R12 ;  /* 0x000000040f0c7825 */ /* 0x001fca00078e000c */
[----:B------:R-:W2:Y:S01]  /*08b0*/  LDG.E R23, desc[UR10][R12.64] ;  /* 0x0000000a0c177981 */ /* 0x000ea2000c1e1900 */
[----:B-1----:R-:W-:Y:S02]  /*08c0*/  IMAD.WIDE R2, R5, 0x4, R2 ;  /* 0x0000000405027825 */ /* 0x002fe400078e0202 */
[----:B------:R-:W0:Y:S03]  /*08d0*/  LDC.64 R4, c[0x0][0x390] ;  /* 0x0000e400ff047b82 */ /* 0x000e260000000a00 */
[----:B------:R-:W2:Y:S01]  /*08e0*/  LDG.E R21, desc[UR10][R2.64] ;  /* 0x0000000a02157981 */ /* 0x000ea2000c1e1900 */
[----:B------:R-:W-:-:S03]  /*08f0*/  IADD3 R15, P1, PT, R16, UR12, RZ ;  /* 0x0000000c100f7c10 */ /* 0x000fc6000ff3e0ff */
[----:B------:R-:W3:Y:S01]  /*0900*/  LDG.E R19, desc[UR10][R2.64+0x8] ;  /* 0x0000080a02137981 */ /* 0x000ee2000c1e1900 */
[----:B------:R-:W-:-:S03]  /*0910*/  IADD3.X R20, PT, PT, RZ, RZ, RZ, P1, !PT ;  /* 0x000000ffff147210 */ /* 0x000fc60000ffe4ff */
[----:B------:R-:W4:Y:S04]  /*0920*/  LDG.E R12, desc[UR10][R2.64+0xc] ;  /* 0x00000c0a020c7981 */ /* 0x000f28000c1e1900 */
[----:B------:R-:W5:Y:S01]  /*0930*/  LDG.E R25, desc[UR10][R2.64+0x1c] ;  /* 0x00001c0a02197981 */ /* 0x000f62000c1e1900 */
[----:B0-----:R-:W-:-:S04]  /*0940*/  LEA R4, P1, R15, R4, 0x2 ;  /* 0x000000040f047211 */ /* 0x001fc800078210ff */
[----:B------:R-:W-:Y:S02]  /*0950*/  LEA.HI.X R5, R15, R5, R20, 0x2, P1 ;  /* 0x000000050f057211 */ /* 0x000fe400008f1414 */
[----:B------:R-:W3:Y:S04]  /*0960*/  LDG.E R15, desc[UR10][R2.64+0x4] ;  /* 0x0000040a020f7981 */ /* 0x000ee8000c1e1900 */
[----:B------:R-:W3:Y:S04]  /*0970*/  LDG.E R20, desc[UR10][R4.64+0x4] ;  /* 0x0000040a04147981 */ /* 0x000ee8000c1e1900 */
        /* <DEDUP_REMOVED lines=8> */
[----:B------:R-:W2:Y:S04]  /*0a00*/  LDG.E R21, desc[UR10][R2.64+0x14] ;  /* 0x0000140a02157981 */ /* 0x000ea8000c1e1900 */
[----:B------:R-:W2:Y:S01]  /*0a10*/  LDG.E R14, desc[UR10][R2.64+0x18] ;  /* 0x0000180a020e7981 */ /* 0x000ea2000c1e1900 */
[----:B---3--:R-:W-:-:S04]  /*0a20*/  FFMA R20, R15, R20, R29 ;  /* 0x000000140f147223 */ /* 0x008fc8000000001d */
[----:B----4-:R-:W-:-:S04]  /*0a30*/  FFMA R19, R19, R22, R20 ;  /* 0x0000001613137223 */ /* 0x010fc80000000014 */
[----:B-----5:R-:W-:Y:S01]  /*0a40*/  FFMA R12, R12, R13, R19 ;  /* 0x0000000d0c0c7223 */ /* 0x020fe20000000013 */
[----:B------:R-:W-:-:S03]  /*0a50*/  IADD3 R16, PT, PT, R16, 0x8, RZ ;  /* 0x0000000810107810 */ /* 0x000fc60007ffe0ff */
[----:B--2---:R-:W-:-:S04]  /*0a60*/  FFMA R12, R23, R24, R12 ;  /* 0x00000018170c7223 */ /* 0x004fc8000000000c */
[----:B------:R-:W-:-:S04]  /*0a70*/  FFMA R21, R21, R26, R12 ;  /* 0x0000001a15157223 */ /* 0x000fc8000000000c */
[----:B------:R-:W-:-:S04]  /*0a80*/  FFMA R14, R14, R27, R21 ;  /* 0x0000001b0e0e7223 */ /* 0x000fc80000000015 */
[----:B------:R-:W-:-:S07]  /*0a90*/  FFMA R14, R25, R28, R14 ;  /* 0x0000001c190e7223 */ /* 0x000fce000000000e */
.L_x_57:
[----:B------:R-:W-:Y:S05]  /*0aa0*/  @!P0 BRA `(.L_x_56) ;  /* 0x0000000000d08947 */ /* 0x000fea0003800000 */
[----:B------:R-:W-:Y:S01]  /*0ab0*/  VIADD R2, R17, 0xffffffff ;  /* 0xffffffff11027836 */ /* 0x000fe20000000000 */
[----:B------:R-:W-:-:S04]  /*0ac0*/  ISETP.NE.AND P0, PT, R18, RZ, PT ;  /* 0x000000ff1200720c */ /* 0x000fc80003f05270 */
[----:B------:R-:W-:-:S13]  /*0ad0*/  ISETP.GE.U32.AND P1, PT, R2, 0x3, PT ;  /* 0x000000030200780c */ /* 0x000fda0003f26070 */
[----:B------:R-:W-:Y:S05]  /*0ae0*/  @!P1 BRA `(.L_x_58) ;  /* 0x0000000000609947 */ /* 0x000fea0003800000 */
[----:B------:R-:W0:Y:S01]  /*0af0*/  LDC.64 R4, c[0x0][0x390] ;  /* 0x0000e400ff047b82 */ /* 0x000e220000000a00 */
[C---:B------:R-:W-:Y:S02]  /*0b00*/  IADD3 R19, PT, PT, R16.reuse, UR12, RZ ;  /* 0x0000000c10137c10 */ /* 0x040fe4000fffe0ff */
[----:B------:R-:W-:Y:S02]  /*0b10*/  IADD3 R20, P1, PT, R16, UR12, RZ ;  /* 0x0000000c10147c10 */ /* 0x000fe4000ff3e0ff */
[----:B------:R-:W-:-:S03]  /*0b20*/  IADD3 R15, PT, PT, R11, R16, RZ ;  /* 0x000000100b0f7210 */ /* 0x000fc60007ffe0ff */
[----:B------:R-:W1:Y:S08]  /*0b30*/  LDC.64 R2, c[0x0][0x390] ;  /* 0x0000e400ff027b82 */ /* 0x000e700000000a00 */
[----:B------:R-:W2:Y:S01]  /*0b40*/  LDC.64 R12, c[0x0][0x380] ;  /* 0x0000e000ff0c7b82 */ /* 0x000ea20000000a00 */
[----:B0-----:R-:W-:Y:S01]  /*0b50*/  IMAD.WIDE.U32 R4, R19, 0x4, R4 ;  /* 0x0000000413047825 */ /* 0x001fe200078e0004 */
[----:B------:R-:W-:-:S05]  /*0b60*/  IADD3.X R19, PT, PT, RZ, RZ, RZ, P1, !PT ;  /* 0x000000ffff137210 */ /* 0x000fca0000ffe4ff */
[----:B------:R-:W3:Y:S01]  /*0b70*/  LDG.E R4, desc[UR10][R4.64] ;  /* 0x0000000a04047981 */ /* 0x000ee2000c1e1900 */
[----:B-1----:R-:W-:-:S04]  /*0b80*/  LEA R2, P1, R20, R2, 0x2 ;  /* 0x0000000214027211 */ /* 0x002fc800078210ff */
[----:B------:R-:W-:Y:S01]  /*0b90*/  LEA.HI.X R3, R20, R3, R19, 0x2, P1 ;  /* 0x0000000314037211 */ /* 0x000fe200008f1413 */
[----:B--2---:R-:W-:-:S04]  /*0ba0*/  IMAD.WIDE R12, R15, 0x4, R12 ;  /* 0x000000040f0c7825 */ /* 0x004fc800078e020c */
[----:B------:R-:W2:Y:S04]  /*0bb0*/  LDG.E R19, desc[UR10][R2.64+0x4] ;  /* 0x0000040a02137981 */ /* 0x000ea8000c1e1900 */
[----:B------:R-:W3:Y:S04]  /*0bc0*/  LDG.E R15, desc[UR10][R12.64] ;  /* 0x0000000a0c0f7981 */ /* 0x000ee8000c1e1900 */
[----:B------:R-:W2:Y:S04]  /*0bd0*/  LDG.E R20, desc[UR10][R12.64+0x4] ;  /* 0x0000040a0c147981 */ /* 0x000ea8000c1e1900 */
[----:B------:R-:W4:Y:S04]  /*0be0*/  LDG.E R22, desc[UR10][R12.64+0x8] ;  /* 0x0000080a0c167981 */ /* 0x000f28000c1e1900 */
[----:B------:R-:W4:Y:S04]  /*0bf0*/  LDG.E R21, desc[UR10][R2.64+0x8] ;  /* 0x0000080a02157981 */ /* 0x000f28000c1e1900 */
[----:B------:R-:W5:Y:S04]  /*0c00*/  LDG.E R24, desc[UR10][R12.64+0xc] ;  /* 0x00000c0a0c187981 */ /* 0x000f68000c1e1900 */
[----:B------:R-:W5:Y:S01]  /*0c10*/  LDG.E R23, desc[UR10][R2.64+0xc] ;  /* 0x00000c0a02177981 */ /* 0x000f62000c1e1900 */
[----:B------:R-:W-:-:S02]  /*0c20*/  VIADD R16, R16, 0x4 ;  /* 0x0000000410107836 */ /* 0x000fc40000000000 */
[----:B---3--:R-:W-:-:S04]  /*0c30*/  FFMA R15, R15, R4, R14 ;  /* 0x000000040f0f7223 */ /* 0x008fc8000000000e */
[----:B--2---:R-:W-:-:S04]  /*0c40*/  FFMA R15, R20, R19, R15 ;  /* 0x00000013140f7223 */ /* 0x004fc8000000000f */
[----:B----4-:R-:W-:-:S04]  /*0c50*/  FFMA R15, R22, R21, R15 ;  /* 0x00000015160f7223 */ /* 0x010fc8000000000f */
[----:B-----5:R-:W-:-:S07]  /*0c60*/  FFMA R14, R24, R23, R15 ;  /* 0x00000017180e7223 */ /* 0x020fce000000000f */
.L_x_58:
[----:B------:R-:W-:Y:S05]  /*0c70*/  @!P0 BRA `(.L_x_56) ;  /* 0x00000000005c8947 */ /* 0x000fea0003800000 */
[----:B------:R-:W0:Y:S01]  /*0c80*/  LDC.64 R4, c[0x0][0x390] ;  /* 0x0000e400ff047b82 */ /* 0x000e220000000a00 */
[----:B------:R-:W-:Y:S02]  /*0c90*/  IADD3 R13, PT, PT, R16, UR12, RZ ;  /* 0x0000000c100d7c10 */ /* 0x000fe4000fffe0ff */
[----:B------:R-:W-:-:S05]  /*0ca0*/  IADD3 R11, PT, PT, R11, R16, RZ ;  /* 0x000000100b0b7210 */ /* 0x000fca0007ffe0ff */
[----:B------:R-:W1:Y:S01]  /*0cb0*/  LDC.64 R2, c[0x0][0x380] ;  /* 0x0000e000ff027b82 */ /* 0x000e620000000a00 */
[----:B0-----:R-:W-:-:S06]  /*0cc0*/  IMAD.WIDE.U32 R4, R13, 0x4, R4 ;  /* 0x000000040d047825 */ /* 0x001fcc00078e0004 */
[----:B------:R-:W2:Y:S01]  /*0cd0*/  LDG.E R4, desc[UR10][R4.64] ;  /* 0x0000000a04047981 */ /* 0x000ea2000c1e1900 */
[----:B-1----:R-:W-:-:S05]  /*0ce0*/  IMAD.WIDE R2, R11, 0x4, R2 ;  /* 0x000000040b027825 */ /* 0x002fca00078e0202 */
[----:B------:R-:W2:Y:S01]  /*0cf0*/  LDG.E R11, desc[UR10][R2.64] ;  /* 0x0000000a020b7981 */ /* 0x000ea2000c1e1900 */
[----:B------:R-:W-:Y:S01]  /*0d00*/  ISETP.NE.AND P0, PT, R18, 0x1, PT ;  /* 0x000000011200780c */ /* 0x000fe20003f05270 */
[----:B--2---:R-:W-:-:S12]  /*0d10*/  FFMA R14, R11, R4, R14 ;  /* 0x000000040b0e7223 */ /* 0x004fd8000000000e */
[----:B------:R-:W-:Y:S05]  /*0d20*/  @!P0 BRA `(.L_x_56) ;  /* 0x0000000000308947 */ /* 0x000fea0003800000 */
[----:B------:R-:W0:Y:S01]  /*0d30*/  LDC.64 R4, c[0x0][0x390] ;  /* 0x0000e400ff047b82 */ /* 0x000e220000000a00 */
[----:B------:R-:W-:Y:S02]  /*0d40*/  IADD3 R11, P1, PT, R16, UR12, RZ ;  /* 0x0000000c100b7c10 */ /* 0x000fe4000ff3e0ff */
[----:B------:R-:W-:Y:S02]  /*0d50*/  ISETP.NE.AND P0, PT, R18, 0x2, PT ;  /* 0x000000021200780c */ /* 0x000fe40003f05270 */
[----:B------:R-:W-:-:S11]  /*0d60*/  IADD3.X R12, PT, PT, RZ, RZ, RZ, P1, !PT ;  /* 0x000000ffff0c7210 */ /* 0x000fd60000ffe4ff */
[----:B------:R-:W2:Y:S01]  /*0d70*/  @P0 LDG.E R13, desc[UR10][R2.64+0x8] ;  /* 0x0000080a020d0981 */ /* 0x000ea2000c1e1900 */
[----:B0-----:R-:W-:-:S04]  /*0d80*/  LEA R4, P1, R11, R4, 0x2 ;  /* 0x000000040b047211 */ /* 0x001fc800078210ff */
[----:B------:R-:W-:Y:S02]  /*0d90*/  LEA.HI.X R5, R11, R5, R12, 0x2, P1 ;  /* 0x000000050b057211 */ /* 0x000fe400008f140c */
[----:B------:R-:W3:Y:S04]  /*0da0*/  LDG.E R11, desc[UR10][R2.64+0x4] ;  /* 0x0000040a020b7981 */ /* 0x000ee8000c1e1900 */
[----:B------:R-:W3:Y:S04]  /*0db0*/  LDG.E R12, desc[UR10][R4.64+0x4] ;  /* 0x0000040a040c7981 */ /* 0x000ee8000c1e1900 */
[----:B------:R-:W2:Y:S01]  /*0dc0*/  @P0 LDG.E R15, desc[UR10][R4.64+0x8] ;  /* 0x0000080a040f0981 */ /* 0x000ea2000c1e1900 */
[----:B---3--:R-:W-:-:S04]  /*0dd0*/  FFMA R14, R11, R12, R14 ;  /* 0x0000000c0b0e7223 */ /* 0x008fc8000000000e */
[----:B--2---:R-:W-:-:S07]  /*0de0*/  @P0 FFMA R14, R13, R15, R14 ;  /* 0x0000000f0d0e0223 */ /* 0x004fce000000000e */
.L_x_56:
[----:B------:R-:W-:Y:S05]  /*0df0*/  BRA.U UP0, `(.L_x_59) ;  /* 0xfffffff500487547 */ /* 0x000fea000b83ffff */
.L_x_53:
[----:B------:R-:W0:Y:S02]  /*0e00*/  LDC.64 R2, c[0x0][0x388] ;  /* 0x0000e200ff027b82 */ /* 0x000e240000000a00 */
[----:B0-----:R-:W-:-:S05]  /*0e10*/  IMAD.WIDE R2, R0, 0x4, R2 ;  /* 0x0000000400027825 */ /* 0x001fca00078e0202 */
[----:B------:R-:W-:Y:S01]  /*0e20*/  STG.E desc[UR10][R2.64], R14 ;  /* 0x0000000e02007986 */ /* 0x000fe2000c10190a */
[----:B------:R-:W-:Y:S05]  /*0e30*/  EXIT ;  /* 0x000000000000794d */ /* 0x000fea0003800000 */
.L_x_60:
        /* <DEDUP_REMOVED lines=12> */
.L_x_79:


//--------------------- .text._Z17convolutionKernelPfS_S_iii --------------------------
	.section	.text._Z17convolutionKernelPfS_S_iii,"ax",@progbits
	.align	128
        .global         _Z17convolutionKernelPfS_S_iii
        .type           _Z17convolutionKernelPfS_S_iii,@function
        .size           _Z17convolutionKernelPfS_S_iii,(.L_x_80 - _Z17convolutionKernelPfS_S_iii)
        .other          _Z17convolutionKernelPfS_S_iii,@"STO_CUDA_ENTRY STV_DEFAULT"
_Z17convolutionKernelPfS_S_iii:
.text._Z17convolutionKernelPfS_S_iii:
        /* <DEDUP_REMOVED lines=9> */
[----:B------:R-:W-:Y:S01]  /*0090*/  IABS R7, R9 ;  /* 0x0000000900077213 */ /* 0x000fe20000000000 */
[----:B------:R-:W0:Y:S01]  /*00a0*/  LDCU UR5, c[0x0][0x3a0] ;  /* 0x00007400ff0577ac */ /* 0x000e220008000800 */
[----:B------:R-:W-:Y:S02]  /*00b0*/  ISETP.GE.AND P2, PT, R0, RZ, PT ;  /* 0x000000ff0000720c */ /* 0x000fe40003f46270 */
[----:B------:R-:W1:Y:S01]  /*00c0*/  I2F.RP R4, R7 ;  /* 0x0000000700047306 */ /* 0x000e620000209400 */
[----:B------:R-:W2:Y:S07]  /*00d0*/  LDCU.64 UR6, c[0x0][0x358] ;  /* 0x00006b00ff0677ac */ /* 0x000eae0008000a00 */
[----:B-1----:R-:W1:Y:S01]  /*00e0*/  MUFU.RCP R4, R4 ;  /* 0x0000000400047308 */ /* 0x002e620000001000 */
[----:B0-----:R-:W-:Y:S01]  /*00f0*/  UISETP.GE.AND UP0, UPT, UR5, 0x1, UPT ;  /* 0x000000010500788c */ /* 0x001fe2000bf06270 */
[----:B-1----:R-:W-:-:S06]  /*0100*/  VIADD R2, R4, 0xffffffe ;  /* 0x0ffffffe04027836 */ /* 0x002fcc0000000000 */
[----:B------:R0:W1:Y:S02]  /*0110*/  F2I.FTZ.U32.TRUNC.NTZ R3, R2 ;  /* 0x0000000200037305 */ /* 0x000064000021f000 */
[----:B0-----:R-:W-:Y:S02]  /*0120*/  IMAD.MOV.U32 R2, RZ, RZ, RZ ;  /* 0x000000ffff027224 */ /* 0x001fe400078e00ff */
[----:B-1----:R-:W-:-:S04]  /*0130*/  IMAD.MOV R6, RZ, RZ, -R3 ;  /* 0x000000ffff067224 */ /* 0x002fc800078e0a03 */
[----:B------:R-:W-:Y:S01]  /*0140*/  IMAD R5, R6, R7, RZ ;  /* 0x0000000706057224 */ /* 0x000fe200078e02ff */
[----:B------:R-:W-:-:S03]  /*0150*/  IABS R6, R0 ;  /* 0x0000000000067213 */ /* 0x000fc60000000000 */
[----:B------:R-:W-:-:S04]  /*0160*/  IMAD.HI.U32 R3, R3, R5, R2 ;  /* 0x0000000503037227 */ /* 0x000fc800078e0002 */
[----:B------:R-:W-:Y:S02]  /*0170*/  IMAD.MOV.U32 R2, RZ, RZ, RZ ;  /* 0x000000ffff027224 */ /* 0x000fe400078e00ff */
[----:B------:R-:W-:-:S04]  /*0180*/  IMAD.HI.U32 R3, R3, R6, RZ ;  /* 0x0000000603037227 */ /* 0x000fc800078e00ff */
[----:B------:R-:W-:-:S04]  /*0190*/  IMAD.MOV R4, RZ, RZ, -R3 ;  /* 0x000000ffff047224 */ /* 0x000fc800078e0a03 */
[----:B------:R-:W-:-:S05]  /*01a0*/  IMAD R4, R7, R4, R6 ;  /* 0x0000000407047224 */ /* 0x000fca00078e0206 */
[----:B------:R-:W-:-:S13]  /*01b0*/  ISETP.GT.U32.AND P1, PT, R7, R4, PT ;  /* 0x000000040700720c */ /* 0x000fda0003f24070 */
[----:B------:R-:W-:-:S04]  /*01c0*/  @!P1 IMAD.IADD R4, R4, 0x1, -R7 ;  /* 0x0000000104049824 */ /* 0x000fc800078e0a07 */
[----:B------:R-:W-:Y:S01]  /*01d0*/  IMAD.IADD R5, R4, 0x1, -R7 ;  /* 0x0000000104057824 */ /* 0x000fe200078e0a07 */
[----:B------:R-:W-:-:S04]  /*01e0*/  ISETP.GT.U32.AND P0, PT, R7, R4, PT ;  /* 0x000000040700720c */ /* 0x000fc80003f04070 */
[----:B------:R-:W-:-:S05]  /*01f0*/  SEL R5, R5, R4, !P0 ;  /* 0x0000000405057207 */ /* 0x000fca0004000000 */
[----:B------:R-:W-:Y:S01]  /*0200*/  @!P2 IMAD.MOV R5, RZ, RZ, -R5 ;  /* 0x000000ffff05a224 */ /* 0x000fe200078e0a05 */
[----:B--2---:R-:W-:Y:S06]  /*0210*/  BRA.U !UP0, `(.L_x_61) ;  /* 0x0000000d08647547 */ /* 0x004fec000b800000 */
[----:B------:R-:W-:Y:S01]  /*0220*/  ISETP.GE.U32.AND P0, PT, R4, R7, PT ;  /* 0x000000070400720c */ /* 0x000fe20003f06070 */
[----:B------:R-:W-:Y:S01]  /*0230*/  @!P1 VIADD R3, R3, 0x1 ;  /* 0x0000000103039836 */ /* 0x000fe20000000000 */
[-C--:B------:R-:W-:Y:S01]  /*0240*/  LOP3.LUT R2, R0, R9.reuse, RZ, 0x3c, !PT ;  /* 0x0000000900027212 */ /* 0x080fe200078e3cff */
[----:B------:R-:W-:Y:S01]  /*0250*/  ULOP3.LUT UR4, UR5, 0x7, URZ, 0xc0, !UPT ;  /* 0x0000000705047892 */ /* 0x000fe2000f8ec0ff */
[----:B------:R-:W-:Y:S01]  /*0260*/  LOP3.LUT R4, RZ, R9, RZ, 0x33, !PT ;  /* 0x00000009ff047212 */ /* 0x000fe200078e33ff */
[----:B------:R-:W-:Y:S01]  /*0270*/  ULOP3.LUT UR8, UR5, 0x7ffffff8, URZ, 0xc0, !UPT ;  /* 0x7ffffff805087892 */ /* 0x000fe2000f8ec0ff */
[----:B------:R-:W-:Y:S01]  /*0280*/  ISETP.GE.AND P2, PT, R2, RZ, PT ;  /* 0x000000ff0200720c */ /* 0x000fe20003f46270 */
[----:B------:R-:W-:Y:S01]  /*0290*/  UIADD3 UR4, UPT, UPT, UR4, -0x1, URZ ;  /* 0xffffffff04047890 */ /* 0x000fe2000fffe0ff */
[----:B------:R-:W-:Y:S01]  /*02a0*/  IMAD.MOV.U32 R2, RZ, RZ, RZ ;  /* 0x000000ffff027224 */ /* 0x000fe200078e00ff */
[----:B------:R-:W-:Y:S02]  /*02b0*/  ULOP3.LUT UR9, UR5, 0x3, URZ, 0xc0, !UPT ;  /* 0x0000000305097892 */ /* 0x000fe4000f8ec0ff */
[----:B------:R-:W-:-:S02]  /*02c0*/  UISETP.GE.U32.AND UP1, UPT, UR4, 0x3, UPT ;  /* 0x000000030400788c */ /* 0x000fc4000bf26070 */
[----:B------:R-:W-:Y:S01]  /*02d0*/  @P0 VIADD R3, R3, 0x1 ;  /* 0x0000000103030836 */ /* 0x000fe20000000000 */
[----:B------:R-:W-:Y:S01]  /*02e0*/  ISETP.NE.AND P0, PT, R9, RZ, PT ;  /* 0x000000ff0900720c */ /* 0x000fe20003f05270 */
[----:B------:R-:W-:Y:S02]  /*02f0*/  ULOP3.LUT UP0, URZ, UR5, 0x7, URZ, 0xc0, !UPT ;  /* 0x0000000705ff7892 */ /* 0x000fe4000f80c0ff */
[----:B------:R-:W-:Y:S01]  /*0300*/  IMAD.MOV.U32 R7, RZ, RZ, R3 ;  /* 0x000000ffff077224 */ /* 0x000fe200078e0003 */
[----:B------:R-:W-:Y:S01]  /*0310*/  SEL R3, R4, R5, !P0 ;  /* 0x0000000504037207 */ /* 0x000fe20004000000 */
[----:B------:R-:W-:Y:S02]  /*0320*/  UMOV UR4, URZ ;  /* 0x000000ff00047c82 */ /* 0x000fe40008000000 */
[----:B------:R-:W-:Y:S01]  /*0330*/  @!P2 IMAD.MOV R7, RZ, RZ, -R7 ;  /* 0x000000ffff07a224 */ /* 0x000fe200078e0a07 */
[----:B------:R-:W-:-:S04]  /*0340*/  SHF.R.S32.HI R5, RZ, 0x1f, R3 ;  /* 0x0000001fff057819 */ /* 0x000fc80000011403 */
[----:B------:R-:W-:-:S07]  /*0350*/  SEL R4, R4, R7, !P0 ;  /* 0x0000000704047207 */ /* 0x000fce0004000000 */
.L_x_68:
[----:B------:R-:W0:Y:S01]  /*0360*/  LDCU UR10, c[0x0][0x3a0] ;  /* 0x00007400ff0a77ac */ /* 0x000e220008000800 */
[----:B------:R-:W-:Y:S02]  /*0370*/  VIADD R6, R4, UR4 ;  /* 0x0000000404067c36 */ /* 0x000fe40008000000 */
[----:B------:R-:W-:Y:S01]  /*0380*/  IMAD.MOV.U32 R8, RZ, RZ, RZ ;  /* 0x000000ffff087224 */ /* 0x000fe200078e00ff */
[----:B------:R-:W1:Y:S01]  /*0390*/  LDCU UR5, c[0x0][0x398] ;  /* 0x00007300ff0577ac */ /* 0x000e620008000800 */
[----:B0-----:R-:W-:Y:S02]  /*03a0*/  UISETP.GE.U32.AND UP3, UPT, UR10, 0x8, UPT ;  /* 0x000000080a00788c */ /* 0x001fe4000bf66070 */
[----:B------:R-:W-:Y:S01]  /*03b0*/  UIMAD UR12, UR4, UR10, URZ ;  /* 0x0000000a040c72a4 */ /* 0x000fe2000f8e02ff */
[----:B-1----:R-:W-:Y:S01]  /*03c0*/  ISETP.GE.AND P0, PT, R6, UR5, PT ;  /* 0x0000000506007c0c */ /* 0x002fe2000bf06270 */
[----:B------:R-:W-:-:S03]  /*03d0*/  UIADD3 UR4, UPT, UPT, UR4, 0x1, URZ ;  /* 0x0000000104047890 */ /* 0x000fc6000fffe0ff */
[C---:B------:R-:W-:Y:S01]  /*03e0*/  ISETP.GT.AND P0, PT, R6.reuse, -0x1, !P0 ;  /* 0xffffffff0600780c */ /* 0x040fe20004704270 */
[----:B------:R-:W-:Y:S01]  /*03f0*/  IMAD R6, R6, UR5, RZ ;  /* 0x0000000506067c24 */ /* 0x000fe2000f8e02ff */
[----:B------:R-:W-:Y:S01]  /*0400*/  UISETP.NE.AND UP2, UPT, UR4, UR10, UPT ;  /* 0x0000000a0400728c */ /* 0x000fe2000bf45270 */
[----:B------:R-:W-:Y:S10]  /*0410*/  BRA.U !UP3, `(.L_x_62) ;  /* 0x000000050b407547 */ /* 0x000ff4000b800000 */
[----:B------:R-:W0:Y:S01]  /*0420*/  LDC.64 R8, c[0x0][0x390] ;  /* 0x0000e400ff087b82 */ /* 0x000e220000000a00 */
[----:B------:R-:W-:Y:S01]  /*0430*/  SHF.R.S32.HI R18, RZ, 0x1f, R6 ;  /* 0x0000001fff127819 */ /* 0x000fe20000011406 */
[----:B------:R-:W-:Y:S01]  /*0440*/  IMAD.MOV.U32 R20, RZ, RZ, RZ ;  /* 0x000000ffff147224 */ /* 0x000fe200078e00ff */
[----:B------:R-:W1:Y:S01]  /*0450*/  LDCU UR5, c[0x0][0x398] ;  /* 0x00007300ff0577ac */ /* 0x000e620008000800 */
[----:B------:R-:W2:Y:S05]  /*0460*/  LDCU.64 UR10, c[0x0][0x380] ;  /* 0x00007000ff0a77ac */ /* 0x000eaa0008000a00 */
.L_x_63:
[--C-:B------:R-:W-:Y:S01]  /*0470*/  IMAD.IADD R7, R3, 0x1, R20.reuse ;  /* 0x0000000103077824 */ /* 0x100fe200078e0214 */
[----:B------:R-:W-:Y:S02]  /*0480*/  SHF.R.S32.HI R14, RZ, 0x1f, R20 ;  /* 0x0000001fff0e7819 */ /* 0x000fe40000011414 */
[----:B------:R-:W-:Y:S01]  /*0490*/  IADD3 R17, P5, PT, R20, UR12, RZ ;  /* 0x0000000c14117c10 */ /* 0x000fe2000ffbe0ff */
[C---:B------:R-:W-:Y:S01]  /*04a0*/  VIADD R16, R7.reuse, 0x1 ;  /* 0x0000000107107836 */ /* 0x040fe20000000000 */
[C---:B-1----:R-:W-:Y:S02]  /*04b0*/  ISETP.GE.AND P3, PT, R7.reuse, UR5, PT ;  /* 0x0000000507007c0c */ /* 0x042fe4000bf66270 */
[----:B------:R-:W-:Y:S01]  /*04c0*/  IADD3 R15, P2, P4, R6, R20, R3 ;  /* 0x00000014060f7210 */ /* 0x000fe20007c5e003 */
[----:B------:R-:W-:Y:S01]  /*04d0*/  IMAD.X R22, RZ, RZ, R14, P5 ;  /* 0x000000ffff167224 */ /* 0x000fe200028e060e */
[----:B------:R-:W-:Y:S02]  /*04e0*/  ISETP.GT.AND P3, PT, R7, -0x1, !P3 ;  /* 0xffffffff0700780c */ /* 0x000fe40005f64270 */
[----:B------:R-:W-:-:S02]  /*04f0*/  ISETP.GE.AND P1, PT, R16, UR5, PT ;  /* 0x0000000510007c0c */ /* 0x000fc4000bf26270 */
[----:B------:R-:W-:Y:S02]  /*0500*/  PLOP3.LUT P3, PT, P0, P3, PT, 0x80, 0x8 ;  /* 0x000000000008781c */ /* 0x000fe40000767070 */
[----:B------:R-:W-:Y:S02]  /*0510*/  ISETP.GT.AND P1, PT, R16, -0x1, !P1 ;  /* 0xffffffff1000780c */ /* 0x000fe40004f24270 */
[----:B------:R-:W-:Y:S02]  /*0520*/  IADD3.X R24, PT, PT, R18, R14, R5, P2, P4 ;  /* 0x0000000e12187210 */ /* 0x000fe400017e8405 */
[----:B------:R-:W-:Y:S02]  /*0530*/  PLOP3.LUT P1, PT, P0, P1, PT, 0x80, 0x8 ;  /* 0x000000000008781c */ /* 0x000fe40000723070 */
[----:B--2---:R-:W-:Y:S02]  /*0540*/  LEA R14, P2, R15, UR10, 0x2 ;  /* 0x0000000a0f0e7c11 */ /* 0x004fe4000f8410ff */
[----:B0-----:R-:W-:-:S02]  /*0550*/  LEA R16, P4, R17, R8, 0x2 ;  /* 0x0000000811107211 */ /* 0x001fc400078810ff */
[----:B------:R-:W-:Y:S01]  /*0560*/  LEA.HI.X R15, R15, UR11, R24, 0x2, P2 ;  /* 0x0000000b0f0f7c11 */ /* 0x000fe200090f1418 */
[----:B------:R-:W0:Y:S01]  /*0570*/  @P3 LDC.64 R12, c[0x0][0x390] ;  /* 0x0000e400ff0c3b82 */ /* 0x000e220000000a00 */
[----:B------:R-:W-:Y:S01]  /*0580*/  @P3 VIADD R19, R20, UR12 ;  /* 0x0000000c14133c36 */ /* 0x000fe20008000000 */
[----:B------:R-:W-:-:S05]  /*0590*/  LEA.HI.X R17, R17, R9, R22, 0x2, P4 ;  /* 0x0000000911117211 */ /* 0x000fca00020f1416 */
[----:B------:R-:W2:Y:S01]  /*05a0*/  @P1 LDG.E R21, desc[UR6][R16.64+0x4] ;  /* 0x0000040610151981 */ /* 0x000ea2000c1e1900 */
[----:B------:R-:W1:Y:S01]  /*05b0*/  @P3 LDC.64 R10, c[0x0][0x380] ;  /* 0x0000e000ff0a3b82 */ /* 0x000e620000000a00 */
[----:B0-----:R-:W-:-:S04]  /*05c0*/  @P3 IMAD.WIDE.U32 R12, R19, 0x4, R12 ;  /* 0x00000004130c3825 */ /* 0x001fc800078e000c */
[----:B------:R-:W-:Y:S02]  /*05d0*/  @P3 IMAD.IADD R19, R6, 0x1, R7 ;  /* 0x0000000106133824 */ /* 0x000fe400078e0207 */
[----:B------:R-:W3:Y:S02]  /*05e0*/  @P3 LDG.E R12, desc[UR6][R12.64] ;  /* 0x000000060c0c3981 */ /* 0x000ee4000c1e1900 */
[----:B-1----:R-:W-:Y:S02]  /*05f0*/  @P3 IMAD.WIDE R10, R19, 0x4, R10 ;  /* 0x00000004130a3825 */ /* 0x002fe400078e020a */
[----:B------:R-:W2:Y:S04]  /*0600*/  @P1 LDG.E R19, desc[UR6][R14.64+0x4] ;  /* 0x000004060e131981 */ /* 0x000ea8000c1e1900 */
[----:B------:R0:W3:Y:S01]  /*0610*/  @P3 LDG.E R11, desc[UR6][R10.64] ;  /* 0x000000060a0b3981 */ /* 0x0000e2000c1e1900 */
[----:B------:R-:W-:-:S02]  /*0620*/  VIADD R22, R7, 0x2 ;  /* 0x0000000207167836 */ /* 0x000fc40000000000 */
[----:B------:R-:W-:-:S03]  /*0630*/  VIADD R23, R7, 0x3 ;  /* 0x0000000307177836 */ /* 0x000fc60000000000 */
[C---:B------:R-:W-:Y:S01]  /*0640*/  ISETP.GE.AND P2, PT, R22.reuse, UR5, PT ;  /* 0x0000000516007c0c */ /* 0x040fe2000bf46270 */
[----:B------:R-:W-:Y:S01]  /*0650*/  VIADD R24, R7, 0x4 ;  /* 0x0000000407187836 */ /* 0x000fe20000000000 */
[----:B------:R-:W-:Y:S02]  /*0660*/  ISETP.GE.AND P6, PT, R23, UR5, PT ;  /* 0x0000000517007c0c */ /* 0x000fe4000bfc6270 */
[----:B------:R-:W-:Y:S01]  /*0670*/  ISETP.GT.AND P2, PT, R22, -0x1, !P2 ;  /* 0xffffffff1600780c */ /* 0x000fe20005744270 */
[----:B0-----:R-:W-:Y:S01]  /*0680*/  VIADD R10, R7, 0x5 ;  /* 0x00000005070a7836 */ /* 0x001fe20000000000 */
[C---:B------:R-:W-:Y:S02]  /*0690*/  ISETP.GE.AND P5, PT, R24.reuse, UR5, PT ;  /* 0x0000000518007c0c */ /* 0x040fe4000bfa6270 */
[----:B------:R-:W-:Y:S02]  /*06a0*/  ISETP.GT.AND P6, PT, R23, -0x1, !P6 ;  /* 0xffffffff1700780c */ /* 0x000fe400077c4270 */
[----:B------:R-:W-:Y:S01]  /*06b0*/  PLOP3.LUT P2, PT, P0, P2, PT, 0x80, 0x8 ;  /* 0x000000000008781c */ /* 0x000fe20000745070 */
[----:B------:R-:W-:Y:S01]  /*06c0*/  VIADD R13, R7, 0x6 ;  /* 0x00000006070d7836 */ /* 0x000fe20000000000 */
[----:B------:R-:W-:-:S02]  /*06d0*/  ISETP.GT.AND P5, PT, R24, -0x1, !P5 ;  /* 0xffffffff1800780c */ /* 0x000fc40006fa4270 */
[C---:B------:R-:W-:Y:S02]  /*06e0*/  ISETP.GE.AND P4, PT, R10.reuse, UR5, PT ;  /* 0x000000050a007c0c */ /* 0x040fe4000bf86270 */
[----:B------:R-:W-:Y:S02]  /*06f0*/  PLOP3.LUT P5, PT, P0, P5, PT, 0x80, 0x8 ;  /* 0x000000000008781c */ /* 0x000fe400007ab070 */
[----:B------:R-:W-:-:S04]  /*0700*/  ISETP.GT.AND P4, PT, R10, -0x1, !P4 ;  /* 0xffffffff0a00780c */ /* 0x000fc80006784270 */
[----:B------:R-:W-:Y:S01]  /*0710*/  PLOP3.LUT P4, PT, P0, P4, PT, 0x80, 0x8 ;  /* 0x000000000008781c */ /* 0x000fe20000789070 */
[----:B------:R-:W4:-:S12]  /*0720*/  @P2 LDG.E R10, desc[UR6][R16.64+0x8] ;  /* 0x00000806100a2981 */ /* 0x000f18000c1e1900 */
[----:B------:R-:W5:Y:S01]  /*0730*/  @P4 LDG.E R22, desc[UR6][R16.64+0x14] ;  /* 0x0000140610164981 */ /* 0x000f62000c1e1900 */
[----:B---3--:R-:W-:Y:S01]  /*0740*/  @P3 FFMA R2, R11, R12, R2 ;  /* 0x0000000c0b023223 */ /* 0x008fe20000000002 */
[----:B------:R-:W-:Y:S01]  /*0750*/  PLOP3.LUT P3, PT, P0, P6, PT, 0x80, 0x8 ;  /* 0x000000000008781c */ /* 0x000fe2000076d070 */
[----:B------:R-:W-:Y:S01]  /*0760*/  VIADD R11, R7, 0x7 ;  /* 0x00000007070b7836 */ /* 0x000fe20000000000 */
[----:B------:R-:W-:Y:S01]  /*0770*/  ISETP.GE.AND P6, PT, R13, UR5, PT ;  /* 0x000000050d007c0c */ /* 0x000fe2000bfc6270 */
[----:B--2---:R-:W-:Y:S01]  /*0780*/  @P1 FFMA R2, R19, R21, R2 ;  /* 0x0000001513021223 */ /* 0x004fe20000000002 */
[----:B------:R-:W4:Y:S02]  /*0790*/  @P2 LDG.E R7, desc[UR6][R14.64+0x8] ;  /* 0x000008060e072981 */ /* 0x000f24000c1e1900 */
[----:B------:R-:W-:Y:S02]  /*07a0*/  ISETP.GT.AND P6, PT, R13, -0x1, !P6 ;  /* 0xffffffff0d00780c */ /* 0x000fe400077c4270 */
[----:B------:R-:W-:Y:S01]  /*07b0*/  ISETP.GE.AND P1, PT, R11, UR5, PT ;  /* 0x000000050b007c0c */ /* 0x000fe2000bf26270 */
[----:B------:R-:W2:Y:S01]  /*07c0*/  @P5 LDG.E R13, desc[UR6][R14.64+0x10] ;  /* 0x000010060e0d5981 */ /* 0x000ea2000c1e1900 */
[----:B------:R-:W-:-:S02]  /*07d0*/  PLOP3.LUT P6, PT, P0, P6, PT, 0x80, 0x8 ;  /* 0x000000000008781c */ /* 0x000fc400007cd070 */
[----:B------:R-:W-:Y:S01]  /*07e0*/  ISETP.GT.AND P1, PT, R11, -0x1, !P1 ;  /* 0xffffffff0b00780c */ /* 0x000fe20004f24270 */
[----:B------:R-:W3:Y:S04]  /*07f0*/  @P3 LDG.E R12, desc[UR6][R16.64+0xc] ;  /* 0x00000c06100c3981 */ /* 0x000ee8000c1e1900 */
[----:B------:R-:W3:Y:S01]  /*0800*/  @P3 LDG.E R11, desc[UR6][R14.64+0xc] ;  /* 0x00000c060e0b3981 */ /* 0x000ee2000c1e1900 */
[----:B------:R-:W-:-:S03]  /*0810*/  PLOP3.LUT P1, PT, P0, P1, PT, 0x80, 0x8 ;  /* 0x000000000008781c */ /* 0x000fc60000723070 */
[----:B------:R-:W2:Y:S04]  /*0820*/  @P5 LDG.E R19, desc[UR6][R16.64+0x10] ;  /* 0x0000100610135981 */ /* 0x000ea8000c1e1900 */
[----:B------:R-:W5:Y:S04]  /*0830*/  @P4 LDG.E R21, desc[UR6][R14.64+0x14] ;  /* 0x000014060e154981 */ /* 0x000f68000c1e1900 */
[----:B------:R-:W5:Y:S04]  /*0840*/  @P6 LDG.E R23, desc[UR6][R14.64+0x18] ;  /* 0x000018060e176981 */ /* 0x000f68000c1e1900 */
[----:B------:R-:W5:Y:S04]  /*0850*/  @P6 LDG.E R24, desc[UR6][R16.64+0x18] ;  /* 0x0000180610186981 */ /* 0x000f68000c1e1900 */
[----:B------:R-:W5:Y:S04]  /*0860*/  @P1 LDG.E R25, desc[UR6][R14.64+0x1c] ;  /* 0x00001c060e191981 */ /* 0x000f68000c1e1900 */
[----:B------:R-:W5:Y:S01]  /*0870*/  @P1 LDG.E R26, desc[UR6][R16.64+0x1c] ;  /* 0x00001c06101a1981 */ /* 0x000f62000c1e1900 */
[----:B------:R-:W-:-:S02]  /*0880*/  VIADD R20, R20, 0x8 ;  /* 0x0000000814147836 */ /* 0x000fc40000000000 */
[----:B----4-:R-:W-:-:S03]  /*0890*/  @P2 FFMA R2, R7, R10, R2 ;  /* 0x0000000a07022223 */ /* 0x010fc60000000002 */
[----:B------:R-:W-:Y:S01]  /*08a0*/  ISETP.NE.AND P2, PT, R20, UR8, PT ;  /* 0x0000000814007c0c */ /* 0x000fe2000bf45270 */
[----:B---3--:R-:W-:-:S04]  /*08b0*/  @P3 FFMA R2, R11, R12, R2 ;  /* 0x0000000c0b023223 */ /* 0x008fc80000000002 */
[----:B--2---:R-:W-:-:S04]  /*08c0*/  @P5 FFMA R2, R13, R19, R2 ;  /* 0x000000130d025223 */ /* 0x004fc80000000002 */
[----:B-----5:R-:W-:-:S04]  /*08d0*/  @P4 FFMA R2, R21, R22, R2 ;  /* 0x0000001615024223 */ /* 0x020fc80000000002 */
[----:B------:R-:W-:-:S04]  /*08e0*/  @P6 FFMA R2, R23, R24, R2 ;  /* 0x0000001817026223 */ /* 0x000fc80000000002 */
[----:B------:R-:W-:Y:S01]  /*08f0*/  @P1 FFMA R2, R25, R26, R2 ;  /* 0x0000001a19021223 */ /* 0x000fe20000000002 */
[----:B------:R-:W-:Y:S06]  /*0900*/  @P2 BRA `(.L_x_63) ;  /* 0xfffffff800d82947 */ /* 0x000fec000383ffff */
[----:B------:R-:W-:-:S07]  /*0910*/  IMAD.U32 R8, RZ, RZ, UR8 ;  /* 0x00000008ff087e24 */ /* 0x000fce000f8e00ff */
.L_x_62:
[----:B------:R-:W-:Y:S05]  /*0920*/  BRA.U !UP0, `(.L_x_64) ;  /* 0x00000005089c7547 */ /* 0x000fea000b800000 */
[----:B------:R-:W-:Y:S01]  /*0930*/  UISETP.NE.AND UP3, UPT, UR9, URZ, UPT ;  /* 0x000000ff0900728c */ /* 0x000fe2000bf65270 */
[----:B------:R-:W-:Y:S10]  /*0940*/  BRA.U !UP1, `(.L_x_65) ;  /* 0x0000000109b87547 */ /* 0x000ff4000b800000 */
[----:B------:R-:W-:Y:S01]  /*0950*/  IMAD.IADD R17, R3, 0x1, R8 ;  /* 0x0000000103117824 */ /* 0x000fe200078e0208 */
[----:B------:R-:W0:Y:S01]  /*0960*/  LDC.64 R10, c[0x0][0x390] ;  /* 0x0000e400ff0a7b82 */ /* 0x000e220000000a00 */
[----:B------:R-:W1:Y:S01]  /*0970*/  LDCU.64 UR10, c[0x0][0x380] ;  /* 0x00007000ff0a77ac */ /* 0x000e620008000a00 */
[----:B------:R-:W-:Y:S01]  /*0980*/  SHF.R.S32.HI R20, RZ, 0x1f, R6 ;  /* 0x0000001fff147819 */ /* 0x000fe20000011406 */
[C---:B------:R-:W-:Y:S01]  /*0990*/  VIADD R7, R17.reuse, 0x1 ;  /* 0x0000000111077836 */ /* 0x040fe20000000000 */
[C---:B------:R-:W-:Y:S01]  /*09a0*/  ISETP.GE.AND P1, PT, R17.reuse, UR5, PT ;  /* 0x0000000511007c0c */ /* 0x040fe2000bf26270 */
[C---:B------:R-:W-:Y:S02]  /*09b0*/  VIADD R18, R17.reuse, 0x3 ;  /* 0x0000000311127836 */ /* 0x040fe40000000000 */
[C---:B------:R-:W-:Y:S01]  /*09c0*/  VIADD R16, R17.reuse, 0x2 ;  /* 0x0000000211107836 */ /* 0x040fe20000000000 */
[----:B------:R-:W-:Y:S02]  /*09d0*/  ISETP.GT.AND P1, PT, R17, -0x1, !P1 ;  /* 0xffffffff1100780c */ /* 0x000fe40004f24270 */
[----:B------:R-:W-:-:S02]  /*09e0*/  ISETP.GE.AND P4, PT, R7, UR5, PT ;  /* 0x0000000507007c0c */ /* 0x000fc4000bf86270 */
[----:B------:R-:W-:Y:S02]  /*09f0*/  PLOP3.LUT P1, PT, P0, P1, PT, 0x80, 0x8 ;  /* 0x000000000008781c */ /* 0x000fe40000723070 */
[----:B------:R-:W-:Y:S02]  /*0a00*/  ISETP.GT.AND P4, PT, R7, -0x1, !P4 ;  /* 0xffffffff0700780c */ /* 0x000fe40006784270 */
[----:B------:R-:W-:Y:S02]  /*0a10*/  ISETP.GE.AND P2, PT, R18, UR5, PT ;  /* 0x0000000512007c0c */ /* 0x000fe4000bf46270 */
[----:B------:R-:W-:Y:S02]  /*0a20*/  IADD3 R7, P5, P6, R6, R8, R3 ;  /* 0x0000000806077210 */ /* 0x000fe40007ebe003 */
[----:B------:R-:W-:Y:S02]  /*0a30*/  ISETP.GE.AND P3, PT, R16, UR5, PT ;  /* 0x0000000510007c0c */ /* 0x000fe4000bf66270 */
[----:B------:R-:W-:-:S02]  /*0a40*/  ISETP.GT.AND P2, PT, R18, -0x1, !P2 ;  /* 0xffffffff1200780c */ /* 0x000fc40005744270 */
[----:B------:R-:W-:Y:S01]  /*0a50*/  IADD3.X R20, PT, PT, R20, RZ, R5, P5, P6 ;  /* 0x000000ff14147210 */ /* 0x000fe20002fec405 */
[----:B------:R-:W2:Y:S01]  /*0a60*/  @P1 LDC.64 R14, c[0x0][0x390] ;  /* 0x0000e400ff0e1b82 */ /* 0x000ea20000000a00 */
[C---:B------:R-:W-:Y:S01]  /*0a70*/  @P1 VIADD R9, R8.reuse, UR12 ;  /* 0x0000000c08091c36 */ /* 0x040fe20008000000 */
[----:B------:R-:W-:Y:S02]  /*0a80*/  IADD3 R18, P5, PT, R8, UR12, RZ ;  /* 0x0000000c08127c10 */ /* 0x000fe4000ffbe0ff */
[----:B------:R-:W-:Y:S02]  /*0a90*/  ISETP.GT.AND P3, PT, R16, -0x1, !P3 ;  /* 0xffffffff1000780c */ /* 0x000fe40005f64270 */
[----:B------:R-:W-:Y:S01]  /*0aa0*/  PLOP3.LUT P4, PT, P0, P4, PT, 0x80, 0x8 ;  /* 0x000000000008781c */ /* 0x000fe20000789070 */
[----:B------:R-:W-:Y:S01]  /*0ab0*/  IMAD.X R19, RZ, RZ, RZ, P5 ;  /* 0x000000ffff137224 */ /* 0x000fe200028e06ff */
[----:B------:R-:W3:Y:S01]  /*0ac0*/  @P1 LDC.64 R12, c[0x0][0x380] ;  /* 0x0000e000ff0c1b82 */ /* 0x000ee20000000a00 */
[----:B-1----:R-:W-:-:S02]  /*0ad0*/  LEA R16, P6, R7, UR10, 0x2 ;  /* 0x0000000a07107c11 */ /* 0x002fc4000f8c10ff */
[C---:B0-----:R-:W-:Y:S02]  /*0ae0*/  LEA R10, P5, R18.reuse, R10, 0x2 ;  /* 0x0000000a120a7211 */ /* 0x041fe400078a10ff */
[----:B------:R-:W-:Y:S02]  /*0af0*/  PLOP3.LUT P3, PT, P0, P3, PT, 0x80, 0x8 ;  /* 0x000000000008781c */ /* 0x000fe40000767070 */
[----:B------:R-:W-:Y:S02]  /*0b00*/  LEA.HI.X R11, R18, R11, R19, 0x2, P5 ;  /* 0x0000000b120b7211 */ /* 0x000fe400028f1413 */
[----:B------:R-:W-:Y:S01]  /*0b10*/  PLOP3.LUT P2, PT, P0, P2, PT, 0x80, 0x8 ;  /* 0x000000000008781c */ /* 0x000fe20000745070 */
[----:B--2---:R-:W-:-:S08]  /*0b20*/  @P1 IMAD.WIDE.U32 R14, R9, 0x4, R14 ;  /* 0x00000004090e1825 */ /* 0x004fd000078e000e */
[----:B------:R-:W2:Y:S01]  /*0b30*/  @P3 LDG.E R18, desc[UR6][R10.64+0x8] ;  /* 0x000008060a123981 */ /* 0x000ea2000c1e1900 */
[----:B------:R-:W-:Y:S01]  /*0b40*/  @P1 IMAD.IADD R9, R6, 0x1, R17 ;  /* 0x0000000106091824 */ /* 0x000fe200078e0211 */
[----:B------:R-:W-:Y:S02]  /*0b50*/  LEA.HI.X R17, R7, UR11, R20, 0x2, P6 ;  /* 0x0000000b07117c11 */ /* 0x000fe4000b0f1414 */
[----:B------:R-:W4:Y:S01]  /*0b60*/  @P1 LDG.E R14, desc[UR6][R14.64] ;  /* 0x000000060e0e1981 */ /* 0x000f22000c1e1900 */
[----:B---3--:R-:W-:-:S03]  /*0b70*/  @P1 IMAD.WIDE R12, R9, 0x4, R12 ;  /* 0x00000004090c1825 */ /* 0x008fc600078e020c */
[----:B------:R-:W3:Y:S04]  /*0b80*/  @P4 LDG.E R7, desc[UR6][R16.64+0x4] ;  /* 0x0000040610074981 */ /* 0x000ee8000c1e1900 */
[----:B------:R-:W4:Y:S04]  /*0b90*/  @P1 LDG.E R13, desc[UR6][R12.64] ;  /* 0x000000060c0d1981 */ /* 0x000f28000c1e1900 */
[----:B------:R-:W3:Y:S04]  /*0ba0*/  @P4 LDG.E R9, desc[UR6][R10.64+0x4] ;  /* 0x000004060a094981 */ /* 0x000ee8000c1e1900 */
[----:B------:R-:W2:Y:S04]  /*0bb0*/  @P3 LDG.E R19, desc[UR6][R16.64+0x8] ;  /* 0x0000080610133981 */ /* 0x000ea8000c1e1900 */
[----:B------:R-:W5:Y:S04]  /*0bc0*/  @P2 LDG.E R21, desc[UR6][R16.64+0xc] ;  /* 0x00000c0610152981 */ /* 0x000f68000c1e1900 */
[----:B------:R-:W5:Y:S01]  /*0bd0*/  @P2 LDG.E R20, desc[UR6][R10.64+0xc] ;  /* 0x00000c060a142981 */ /* 0x000f62000c1e1900 */
[----:B------:R-:W-:-:S02]  /*0be0*/  VIADD R8, R8, 0x4 ;  /* 0x0000000408087836 */ /* 0x000fc40000000000 */
[----:B----4-:R-:W-:-:S04]  /*0bf0*/  @P1 FFMA R2, R13, R14, R2 ;  /* 0x0000000e0d021223 */ /* 0x010fc80000000002 */
[----:B---3--:R-:W-:-:S04]  /*0c00*/  @P4 FFMA R2, R7, R9, R2 ;  /* 0x0000000907024223 */ /* 0x008fc80000000002 */
[----:B--2---:R-:W-:-:S04]  /*0c10*/  @P3 FFMA R2, R19, R18, R2 ;  /* 0x0000001213023223 */ /* 0x004fc80000000002 */
[----:B-----5:R-:W-:-:S07]  /*0c20*/  @P2 FFMA R2, R21, R20, R2 ;  /* 0x0000001415022223 */ /* 0x020fce0000000002 */
.L_x_65:
[----:B------:R-:W-:Y:S05]  /*0c30*/  BRA.U !UP3, `(.L_x_64) ;  /* 0x000000010bd87547 */ /* 0x000fea000b800000 */
[----:B------:R-:W0:Y:S01]  /*0c40*/  LDCU UR10, c[0x0][0x3a0] ;  /* 0x00007400ff0a77ac */ /* 0x000e220008000800 */
[----:B------:R-:W-:Y:S02]  /*0c50*/  UISETP.NE.AND UP3, UPT, UR9, 0x1, UPT ;  /* 0x000000010900788c */ /* 0x000fe4000bf65270 */
[----:B0-----:R-:W-:-:S07]  /*0c60*/  ULOP3.LUT UP4, URZ, UR10, 0x1, URZ, 0xc0, !UPT ;  /* 0x000000010aff7892 */ /* 0x001fce000f88c0ff */
[----:B------:R-:W-:Y:S05]  /*0c70*/  BRA.U !UP3, `(.L_x_66) ;  /* 0x000000010b847547 */ /* 0x000fea000b800000 */
[----:B------:R-:W-:-:S04]  /*0c80*/  IMAD.IADD R9, R3, 0x1, R8 ;  /* 0x0000000103097824 */ /* 0x000fc800078e0208 */
[C---:B------:R-:W-:Y:S01]  /*0c90*/  VIADD R7, R9.reuse, 0x1 ;  /* 0x0000000109077836 */ /* 0x040fe20000000000 */
[----:B------:R-:W-:-:S04]  /*0ca0*/  ISETP.GE.AND P1, PT, R9, UR5, PT ;  /* 0x0000000509007c0c */ /* 0x000fc8000bf26270 */
[----:B------:R-:W-:Y:S02]  /*0cb0*/  ISETP.GT.AND P1, PT, R9, -0x1, !P1 ;  /* 0xffffffff0900780c */ /* 0x000fe40004f24270 */
[C---:B------:R-:W-:Y:S02]  /*0cc0*/  ISETP.GE.AND P2, PT, R7.reuse, UR5, PT ;  /* 0x0000000507007c0c */ /* 0x040fe4000bf46270 */
[----:B------:R-:W-:Y:S02]  /*0cd0*/  PLOP3.LUT P1, PT, P0, P1, PT, 0x80, 0x8 ;  /* 0x000000000008781c */ /* 0x000fe40000723070 */
[----:B------:R-:W-:-:S04]  /*0ce0*/  ISETP.GT.AND P2, PT, R7, -0x1, !P2 ;  /* 0xffffffff0700780c */ /* 0x000fc80005744270 */
[----:B------:R-:W-:-:S07]  /*0cf0*/  PLOP3.LUT P2, PT, P0, P2, PT, 0x80, 0x8 ;  /* 0x000000000008781c */ /* 0x000fce0000745070 */
[----:B------:R-:W0:Y:S01]  /*0d00*/  @P1 LDC.64 R16, c[0x0][0x390] ;  /* 0x0000e400ff101b82 */ /* 0x000e220000000a00 */
[----:B------:R-:W-:Y:S02]  /*0d10*/  @P1 VIADD R19, R8, UR12 ;  /* 0x0000000c08131c36 */ /* 0x000fe40008000000 */
[----:B------:R-:W-:-:S03]  /*0d20*/  @P1 IMAD.IADD R9, R6, 0x1, R9 ;  /* 0x0000000106091824 */ /* 0x000fc600078e0209 */
[----:B------:R-:W-:Y:S02]  /*0d30*/  @P2 SHF.R.S32.HI R20, RZ, 0x1f, R6 ;  /* 0x0000001fff142819 */ /* 0x000fe40000011406 */
[----:B------:R-:W1:Y:S01]  /*0d40*/  @P2 LDC.64 R10, c[0x0][0x380] ;  /* 0x0000e000ff0a2b82 */ /* 0x000e620000000a00 */
[----:B------:R-:W-:Y:S02]  /*0d50*/  @P2 SHF.R.S32.HI R18, RZ, 0x1f, R8 ;  /* 0x0000001fff122819 */ /* 0x000fe40000011408 */
[----:B------:R-:W-:-:S04]  /*0d60*/  @P2 IADD3 R7, P3, P4, R6, R8, R3 ;  /* 0x0000000806072210 */ /* 0x000fc80007c7e003 */
[----:B------:R-:W-:Y:S01]  /*0d70*/  @P2 IADD3.X R20, PT, PT, R20, R18, R5, P3, P4 ;  /* 0x0000001214142210 */ /* 0x000fe20001fe8405 */
[----:B------:R-:W2:Y:S08]  /*0d80*/  @P1 LDC.64 R14, c[0x0][0x380] ;  /* 0x0000e000ff0e1b82 */ /* 0x000eb00000000a00 */
[----:B------:R-:W3:Y:S01]  /*0d90*/  @P2 LDC.64 R12, c[0x0][0x390] ;  /* 0x0000e400ff0c2b82 */ /* 0x000ee20000000a00 */
[----:B0-----:R-:W-:Y:S01]  /*0da0*/  @P1 IMAD.WIDE.U32 R16, R19, 0x4, R16 ;  /* 0x0000000413101825 */ /* 0x001fe200078e0010 */
[----:B------:R-:W-:-:S05]  /*0db0*/  @P2 IADD3 R19, P5, PT, R8, UR12, RZ ;  /* 0x0000000c08132c10 */ /* 0x000fca000ffbe0ff */
[----:B------:R-:W-:Y:S01]  /*0dc0*/  @P2 IMAD.X R18, RZ, RZ, R18, P5 ;  /* 0x000000ffff122224 */ /* 0x000fe200028e0612 */
[C---:B-1----:R-:W-:Y:S01]  /*0dd0*/  @P2 LEA R10, P3, R7.reuse, R10, 0x2 ;  /* 0x0000000a070a2211 */ /* 0x042fe200078610ff */
[----:B------:R-:W4:Y:S03]  /*0de0*/  @P1 LDG.E R17, desc[UR6][R16.64] ;  /* 0x0000000610111981 */ /* 0x000f26000c1e1900 */
[----:B------:R-:W-:Y:S01]  /*0df0*/  @P2 LEA.HI.X R11, R7, R11, R20, 0x2, P3 ;  /* 0x0000000b070b2211 */ /* 0x000fe200018f1414 */
[----:B--2---:R-:W-:-:S05]  /*0e00*/  @P1 IMAD.WIDE R14, R9, 0x4, R14 ;  /* 0x00000004090e1825 */ /* 0x004fca00078e020e */
[----:B------:R-:W2:Y:S04]  /*0e10*/  @P2 LDG.E R11, desc[UR6][R10.64+0x4] ;  /* 0x000004060a0b2981 */ /* 0x000ea8000c1e1900 */
[----:B------:R-:W4:Y:S01]  /*0e20*/  @P1 LDG.E R15, desc[UR6][R14.64] ;  /* 0x000000060e0f1981 */ /* 0x000f22000c1e1900 */
[----:B---3--:R-:W-:-:S04]  /*0e30*/  @P2 LEA R12, P4, R19, R12, 0x2 ;  /* 0x0000000c130c2211 */ /* 0x008fc800078810ff */
[----:B------:R-:W-:-:S05]  /*0e40*/  @P2 LEA.HI.X R13, R19, R13, R18, 0x2, P4 ;  /* 0x0000000d130d2211 */ /* 0x000fca00020f1412 */
[----:B------:R-:W2:Y:S01]  /*0e50*/  @P2 LDG.E R12, desc[UR6][R12.64+0x4] ;  /* 0x000004060c0c2981 */ /* 0x000ea2000c1e1900 */
[----:B------:R-:W-:Y:S02]  /*0e60*/  VIADD R8, R8, 0x2 ;  /* 0x0000000208087836 */ /* 0x000fe40000000000 */
[----:B----4-:R-:W-:-:S04]  /*0e70*/  @P1 FFMA R2, R17, R15, R2 ;  /* 0x0000000f11021223 */ /* 0x010fc80000000002 */
[----:B--2---:R-:W-:-:S07]  /*0e80*/  @P2 FFMA R2, R11, R12, R2 ;  /* 0x0000000c0b022223 */ /* 0x004fce0000000002 */
.L_x_66:
[----:B------:R-:W-:Y:S05]  /*0e90*/  BRA.U !UP4, `(.L_x_64) ;  /* 0x000000010c407547 */ /* 0x000fea000b800000 */
[----:B------:R-:W-:Y:S01]  /*0ea0*/  IMAD.IADD R7, R3, 0x1, R8 ;  /* 0x0000000103077824 */ /* 0x000fe200078e0208 */
[----:B------:R-:W-:Y:S04]  /*0eb0*/  BSSY.RECONVERGENT B0, `(.L_x_64) ;  /* 0x000000e000007945 */ /* 0x000fe80003800200 */
[----:B------:R-:W-:-:S04]  /*0ec0*/  ISETP.GE.AND P1, PT, R7, UR5, PT ;  /* 0x0000000507007c0c */ /* 0x000fc8000bf26270 */
[----:B------:R-:W-:-:S04]  /*0ed0*/  ISETP.GT.AND P1, PT, R7, -0x1, !P1 ;  /* 0xffffffff0700780c */ /* 0x000fc80004f24270 */
[----:B------:R-:W-:-:S13]  /*0ee0*/  PLOP3.LUT P1, PT, P0, P1, PT, 0x80, 0x8 ;  /* 0x000000000008781c */ /* 0x000fda0000723070 */
[----:B------:R-:W-:Y:S05]  /*0ef0*/  @!P1 BRA `(.L_x_67) ;  /* 0x0000000000249947 */ /* 0x000fea0003800000 */
[----:B------:R-:W0:Y:S01]  /*0f00*/  LDC.64 R10, c[0x0][0x380] ;  /* 0x0000e000ff0a7b82 */ /* 0x000e220000000a00 */
[----:B------:R-:W-:Y:S02]  /*0f10*/  IMAD.IADD R7, R6, 0x1, R7 ;  /* 0x0000000106077824 */ /* 0x000fe400078e0207 */
[----:B------:R-:W-:-:S05]  /*0f20*/  VIADD R9, R8, UR12 ;  /* 0x0000000c08097c36 */ /* 0x000fca0008000000 */
[----:B------:R-:W1:Y:S01]  /*0f30*/  LDC.64 R12, c[0x0][0x390] ;  /* 0x0000e400ff0c7b82 */ /* 0x000e620000000a00 */
[----:B0-----:R-:W-:-:S06]  /*0f40*/  IMAD.WIDE R6, R7, 0x4, R10 ;  /* 0x0000000407067825 */ /* 0x001fcc00078e020a */
[----:B------:R-:W2:Y:S01]  /*0f50*/  LDG.E R7, desc[UR6][R6.64] ;  /* 0x0000000606077981 */ /* 0x000ea2000c1e1900 */
[----:B-1----:R-:W-:-:S06]  /*0f60*/  IMAD.WIDE.U32 R8, R9, 0x4, R12 ;  /* 0x0000000409087825 */ /* 0x002fcc00078e000c */
[----:B------:R-:W2:Y:S02]  /*0f70*/  LDG.E R8, desc[UR6][R8.64] ;  /* 0x0000000608087981 */ /* 0x000ea4000c1e1900 */
[----:B--2---:R-:W-:-:S07]  /*0f80*/  FFMA R2, R7, R8, R2 ;  /* 0x0000000807027223 */ /* 0x004fce0000000002 */
.L_x_67:
[----:B------:R-:W-:Y:S05]  /*0f90*/  BSYNC.RECONVERGENT B0 ;  /* 0x0000000000007941 */ /* 0x000fea0003800200 */
.L_x_64:
[----:B------:R-:W-:Y:S05]  /*0fa0*/  BRA.U UP2, `(.L_x_68) ;  /* 0xfffffff102ec7547 */ /* 0x000fea000b83ffff */
.L_x_61:
[----:B------:R-:W0:Y:S02]  /*0fb0*/  LDC.64 R4, c[0x0][0x388] ;  /* 0x0000e200ff047b82 */ /* 0x000e240000000a00 */
[----:B0-----:R-:W-:-:S05]  /*0fc0*/  IMAD.WIDE R4, R0, 0x4, R4 ;  /* 0x0000000400047825 */ /* 0x001fca00078e0204 */
[----:B------:R-:W-:Y:S01]  /*0fd0*/  STG.E desc[UR6][R4.64], R2 ;  /* 0x0000000204007986 */ /* 0x000fe2000c101906 */
[----:B------:R-:W-:Y:S05]  /*0fe0*/  EXIT ;  /* 0x000000000000794d */ /* 0x000fea0003800000 */
.L_x_69:
        /* <DEDUP_REMOVED lines=9> */
.L_x_80:


//--------------------- .nv.shared.reserved.0     --------------------------
	.section	.nv.shared.reserved.0,"aw",@nobits
	.weak		__nv_reservedSMEM_offset_0_alias
	.size		__nv_reservedSMEM_offset_0_alias, 0, 64
	.other		__nv_reservedSMEM_offset_0_alias,@"STO_CUDA_RESERVED_SHARED STV_DEFAULT"
__nv_reservedSMEM_offset_0_alias:
	.zero		0
	.zero		64


//--------------------- .nv.constant0._Z10tanhKernelPfi --------------------------
	.section	.nv.constant0._Z10tanhKernelPfi,"a",@progbits
	.sectionflags	@""
	.align	4
.nv.constant0._Z10tanhKernelPfi:
	.zero		908


//--------------------- .nv.constant0._Z10reluKernelPfi --------------------------
	.section	.nv.constant0._Z10reluKernelPfi,"a",@progbits
	.sectionflags	@""
	.align	4
.nv.constant0._Z10reluKernelPfi:
	.zero		908


//--------------------- .nv.constant0._Z13sigmoidKernelPfi --------------------------
	.section	.nv.constant0._Z13sigmoidKernelPfi,"a",@progbits
	.sectionflags	@""
	.align	4
.nv.constant0._Z13sigmoidKernelPfi:
	.zero		908


//--------------------- .nv.constant0._Z13softmaxKernelPfif --------------------------
	.section	.nv.constant0._Z13softmaxKernelPfif,"a",@progbits
	.sectionflags	@""
	.align	4
.nv.constant0._Z13softmaxKernelPfif:
	.zero		912


//--------------------- .nv.constant0._Z16avgpoolingKernelPfS_ii --------------------------
	.section	.nv.constant0._Z16avgpoolingKernelPfS_ii,"a",@progbits
	.sectionflags	@""
	.align	4
.nv.constant0._Z16avgpoolingKernelPfS_ii:
	.zero		920


//--------------------- .nv.constant0._Z16maxpoolingKernelPfS_ii --------------------------
	.section	.nv.constant0._Z16maxpoolingKernelPfS_ii,"a",@progbits
	.sectionflags	@""
	.align	4
.nv.constant0._Z16maxpoolingKernelPfS_ii:
	.zero		920


//--------------------- .nv.constant0._Z24convolutionPaddingKernelPfS_S_iiii --------------------------
	.section	.nv.constant0._Z24convolutionPaddingKernelPfS_S_iiii,"a",@progbits
	.sectionflags	@""
	.align	4
.nv.constant0._Z24convolutionPaddingKernelPfS_S_iiii:
	.zero		936


//--------------------- .nv.constant0._Z17convolutionKernelPfS_S_iii --------------------------
	.section	.nv.constant0._Z17convolutionKernelPfS_S_iii,"a",@progbits
	.sectionflags	@""
	.align	4
.nv.constant0._Z17convolutionKernelPfS_S_iii:
	.zero		932


//--------------------- SYMBOLS --------------------------

	.type		.nv.reservedSmem.offset0,@object
	.size		.nv.reservedSmem.offset0,0x4
